//
// Generated by NVIDIA NVVM Compiler
//
// Compiler Build ID: CL-36424714
// Cuda compilation tools, release 13.0, V13.0.88
// Based on NVVM 20.0.0
//

.version 9.0
.target sm_100
.address_size 64

	// .globl	_Z8Gpu_funcPdS_Pi
.extern .func  (.param .b32 func_retval0) vprintf
(
	.param .b64 vprintf_param_0,
	.param .b64 vprintf_param_1
)
;
// _ZZ8Gpu_funcPdS_PiE5cache has been demoted
.global .align 1 .b8 $str[15] = {116, 105, 100, 61, 37, 100, 32, 101, 120, 112, 61, 37, 100, 10};

.visible .entry _Z8Gpu_funcPdS_Pi(
	.param .u64 .ptr .align 1 _Z8Gpu_funcPdS_Pi_param_0,
	.param .u64 .ptr .align 1 _Z8Gpu_funcPdS_Pi_param_1,
	.param .u64 .ptr .align 1 _Z8Gpu_funcPdS_Pi_param_2
)
{
	.local .align 8 .b8 	__local_depot0[8];
	.reg .b64 	%SP;
	.reg .b64 	%SPL;
	.reg .pred 	%p<13>;
	.reg .b32 	%r<57>;
	.reg .b64 	%rd<39>;
	.reg .b64 	%fd<291>;
	// demoted variable
	.shared .align 8 .b8 _ZZ8Gpu_funcPdS_PiE5cache[24576];
	mov.u64 	%SPL, __local_depot0;
	cvta.local.u64 	%SP, %SPL;
	ld.param.u64 	%rd15, [_Z8Gpu_funcPdS_Pi_param_0];
	ld.param.u64 	%rd16, [_Z8Gpu_funcPdS_Pi_param_1];
	ld.param.u64 	%rd17, [_Z8Gpu_funcPdS_Pi_param_2];
	cvta.to.global.u64 	%rd1, %rd16;
	cvta.to.global.u64 	%rd2, %rd15;
	cvta.to.global.u64 	%rd18, %rd17;
	add.u64 	%rd19, %SP, 0;
	add.u64 	%rd20, %SPL, 0;
	mov.u32 	%r1, %tid.x;
	mul.wide.u32 	%rd21, %r1, 4;
	add.s64 	%rd3, %rd18, %rd21;
	ld.global.u32 	%r22, [%rd3];
	st.local.v2.u32 	[%rd20], {%r1, %r22};
	mov.u64 	%rd22, $str;
	cvta.global.u64 	%rd23, %rd22;
	{ // callseq 0, 0
	.param .b64 param0;
	st.param.b64 	[param0], %rd23;
	.param .b64 param1;
	st.param.b64 	[param1], %rd19;
	.param .b32 retval0;
	call.uni (retval0), 
	vprintf, 
	(
	param0, 
	param1
	);
	ld.param.b32 	%r23, [retval0];
	} // callseq 0
	ld.global.u32 	%r25, [%rd3];
	setp.lt.s32 	%p1, %r25, 1;
	@%p1 bra 	$L__BB0_9;
	add.s64 	%rd4, %rd2, 4096;
	mov.b32 	%r48, 0;
$L__BB0_2:
	mov.b32 	%r49, 0;
$L__BB0_3:
	shl.b32 	%r29, %r49, 5;
	mul.wide.u32 	%rd24, %r29, 8;
	add.s64 	%rd5, %rd2, %rd24;
	add.s64 	%rd37, %rd1, %rd24;
	mov.b32 	%r50, 0;
	mov.u64 	%rd36, %rd4;
$L__BB0_4:
	ld.global.f64 	%fd1, [%rd37];
	ld.global.f64 	%fd2, [%rd5];
	ld.global.f64 	%fd3, [%rd36+-4096];
	fma.rn.f64 	%fd4, %fd2, %fd3, %fd1;
	st.global.f64 	[%rd37], %fd4;
	ld.global.f64 	%fd5, [%rd5+8];
	ld.global.f64 	%fd6, [%rd36+-3840];
	fma.rn.f64 	%fd7, %fd5, %fd6, %fd4;
	st.global.f64 	[%rd37], %fd7;
	ld.global.f64 	%fd8, [%rd5+16];
	ld.global.f64 	%fd9, [%rd36+-3584];
	fma.rn.f64 	%fd10, %fd8, %fd9, %fd7;
	st.global.f64 	[%rd37], %fd10;
	ld.global.f64 	%fd11, [%rd5+24];
	ld.global.f64 	%fd12, [%rd36+-3328];
	fma.rn.f64 	%fd13, %fd11, %fd12, %fd10;
	st.global.f64 	[%rd37], %fd13;
	ld.global.f64 	%fd14, [%rd5+32];
	ld.global.f64 	%fd15, [%rd36+-3072];
	fma.rn.f64 	%fd16, %fd14, %fd15, %fd13;
	st.global.f64 	[%rd37], %fd16;
	ld.global.f64 	%fd17, [%rd5+40];
	ld.global.f64 	%fd18, [%rd36+-2816];
	fma.rn.f64 	%fd19, %fd17, %fd18, %fd16;
	st.global.f64 	[%rd37], %fd19;
	ld.global.f64 	%fd20, [%rd5+48];
	ld.global.f64 	%fd21, [%rd36+-2560];
	fma.rn.f64 	%fd22, %fd20, %fd21, %fd19;
	st.global.f64 	[%rd37], %fd22;
	ld.global.f64 	%fd23, [%rd5+56];
	ld.global.f64 	%fd24, [%rd36+-2304];
	fma.rn.f64 	%fd25, %fd23, %fd24, %fd22;
	st.global.f64 	[%rd37], %fd25;
	ld.global.f64 	%fd26, [%rd5+64];
	ld.global.f64 	%fd27, [%rd36+-2048];
	fma.rn.f64 	%fd28, %fd26, %fd27, %fd25;
	st.global.f64 	[%rd37], %fd28;
	ld.global.f64 	%fd29, [%rd5+72];
	ld.global.f64 	%fd30, [%rd36+-1792];
	fma.rn.f64 	%fd31, %fd29, %fd30, %fd28;
	st.global.f64 	[%rd37], %fd31;
	ld.global.f64 	%fd32, [%rd5+80];
	ld.global.f64 	%fd33, [%rd36+-1536];
	fma.rn.f64 	%fd34, %fd32, %fd33, %fd31;
	st.global.f64 	[%rd37], %fd34;
	ld.global.f64 	%fd35, [%rd5+88];
	ld.global.f64 	%fd36, [%rd36+-1280];
	fma.rn.f64 	%fd37, %fd35, %fd36, %fd34;
	st.global.f64 	[%rd37], %fd37;
	ld.global.f64 	%fd38, [%rd5+96];
	ld.global.f64 	%fd39, [%rd36+-1024];
	fma.rn.f64 	%fd40, %fd38, %fd39, %fd37;
	st.global.f64 	[%rd37], %fd40;
	ld.global.f64 	%fd41, [%rd5+104];
	ld.global.f64 	%fd42, [%rd36+-768];
	fma.rn.f64 	%fd43, %fd41, %fd42, %fd40;
	st.global.f64 	[%rd37], %fd43;
	ld.global.f64 	%fd44, [%rd5+112];
	ld.global.f64 	%fd45, [%rd36+-512];
	fma.rn.f64 	%fd46, %fd44, %fd45, %fd43;
	st.global.f64 	[%rd37], %fd46;
	ld.global.f64 	%fd47, [%rd5+120];
	ld.global.f64 	%fd48, [%rd36+-256];
	fma.rn.f64 	%fd49, %fd47, %fd48, %fd46;
	st.global.f64 	[%rd37], %fd49;
	ld.global.f64 	%fd50, [%rd5+128];
	ld.global.f64 	%fd51, [%rd36];
	fma.rn.f64 	%fd52, %fd50, %fd51, %fd49;
	st.global.f64 	[%rd37], %fd52;
	ld.global.f64 	%fd53, [%rd5+136];
	ld.global.f64 	%fd54, [%rd36+256];
	fma.rn.f64 	%fd55, %fd53, %fd54, %fd52;
	st.global.f64 	[%rd37], %fd55;
	ld.global.f64 	%fd56, [%rd5+144];
	ld.global.f64 	%fd57, [%rd36+512];
	fma.rn.f64 	%fd58, %fd56, %fd57, %fd55;
	st.global.f64 	[%rd37], %fd58;
	ld.global.f64 	%fd59, [%rd5+152];
	ld.global.f64 	%fd60, [%rd36+768];
	fma.rn.f64 	%fd61, %fd59, %fd60, %fd58;
	st.global.f64 	[%rd37], %fd61;
	ld.global.f64 	%fd62, [%rd5+160];
	ld.global.f64 	%fd63, [%rd36+1024];
	fma.rn.f64 	%fd64, %fd62, %fd63, %fd61;
	st.global.f64 	[%rd37], %fd64;
	ld.global.f64 	%fd65, [%rd5+168];
	ld.global.f64 	%fd66, [%rd36+1280];
	fma.rn.f64 	%fd67, %fd65, %fd66, %fd64;
	st.global.f64 	[%rd37], %fd67;
	ld.global.f64 	%fd68, [%rd5+176];
	ld.global.f64 	%fd69, [%rd36+1536];
	fma.rn.f64 	%fd70, %fd68, %fd69, %fd67;
	st.global.f64 	[%rd37], %fd70;
	ld.global.f64 	%fd71, [%rd5+184];
	ld.global.f64 	%fd72, [%rd36+1792];
	fma.rn.f64 	%fd73, %fd71, %fd72, %fd70;
	st.global.f64 	[%rd37], %fd73;
	ld.global.f64 	%fd74, [%rd5+192];
	ld.global.f64 	%fd75, [%rd36+2048];
	fma.rn.f64 	%fd76, %fd74, %fd75, %fd73;
	st.global.f64 	[%rd37], %fd76;
	ld.global.f64 	%fd77, [%rd5+200];
	ld.global.f64 	%fd78, [%rd36+2304];
	fma.rn.f64 	%fd79, %fd77, %fd78, %fd76;
	st.global.f64 	[%rd37], %fd79;
	ld.global.f64 	%fd80, [%rd5+208];
	ld.global.f64 	%fd81, [%rd36+2560];
	fma.rn.f64 	%fd82, %fd80, %fd81, %fd79;
	st.global.f64 	[%rd37], %fd82;
	ld.global.f64 	%fd83, [%rd5+216];
	ld.global.f64 	%fd84, [%rd36+2816];
	fma.rn.f64 	%fd85, %fd83, %fd84, %fd82;
	st.global.f64 	[%rd37], %fd85;
	ld.global.f64 	%fd86, [%rd5+224];
	ld.global.f64 	%fd87, [%rd36+3072];
	fma.rn.f64 	%fd88, %fd86, %fd87, %fd85;
	st.global.f64 	[%rd37], %fd88;
	ld.global.f64 	%fd89, [%rd5+232];
	ld.global.f64 	%fd90, [%rd36+3328];
	fma.rn.f64 	%fd91, %fd89, %fd90, %fd88;
	st.global.f64 	[%rd37], %fd91;
	ld.global.f64 	%fd92, [%rd5+240];
	ld.global.f64 	%fd93, [%rd36+3584];
	fma.rn.f64 	%fd94, %fd92, %fd93, %fd91;
	st.global.f64 	[%rd37], %fd94;
	ld.global.f64 	%fd95, [%rd5+248];
	ld.global.f64 	%fd96, [%rd36+3840];
	fma.rn.f64 	%fd97, %fd95, %fd96, %fd94;
	st.global.f64 	[%rd37], %fd97;
	add.s32 	%r50, %r50, 1;
	add.s64 	%rd37, %rd37, 8;
	add.s64 	%rd36, %rd36, 8;
	setp.ne.s32 	%p2, %r50, 32;
	@%p2 bra 	$L__BB0_4;
	add.s32 	%r49, %r49, 1;
	setp.ne.s32 	%p3, %r49, 32;
	@%p3 bra 	$L__BB0_3;
	mov.b32 	%r51, 0;
$L__BB0_7:
	shl.b32 	%r31, %r51, 5;
	mul.wide.u32 	%rd25, %r31, 8;
	add.s64 	%rd26, %rd1, %rd25;
	ld.global.f64 	%fd98, [%rd26];
	add.s64 	%rd27, %rd2, %rd25;
	st.global.f64 	[%rd27], %fd98;
	mov.b64 	%rd28, 0;
	st.global.u64 	[%rd26], %rd28;
	ld.global.f64 	%fd99, [%rd26+8];
	st.global.f64 	[%rd27+8], %fd99;
	st.global.u64 	[%rd26+8], %rd28;
	ld.global.f64 	%fd100, [%rd26+16];
	st.global.f64 	[%rd27+16], %fd100;
	st.global.u64 	[%rd26+16], %rd28;
	ld.global.f64 	%fd101, [%rd26+24];
	st.global.f64 	[%rd27+24], %fd101;
	st.global.u64 	[%rd26+24], %rd28;
	ld.global.f64 	%fd102, [%rd26+32];
	st.global.f64 	[%rd27+32], %fd102;
	st.global.u64 	[%rd26+32], %rd28;
	ld.global.f64 	%fd103, [%rd26+40];
	st.global.f64 	[%rd27+40], %fd103;
	st.global.u64 	[%rd26+40], %rd28;
	ld.global.f64 	%fd104, [%rd26+48];
	st.global.f64 	[%rd27+48], %fd104;
	st.global.u64 	[%rd26+48], %rd28;
	ld.global.f64 	%fd105, [%rd26+56];
	st.global.f64 	[%rd27+56], %fd105;
	st.global.u64 	[%rd26+56], %rd28;
	ld.global.f64 	%fd106, [%rd26+64];
	st.global.f64 	[%rd27+64], %fd106;
	st.global.u64 	[%rd26+64], %rd28;
	ld.global.f64 	%fd107, [%rd26+72];
	st.global.f64 	[%rd27+72], %fd107;
	st.global.u64 	[%rd26+72], %rd28;
	ld.global.f64 	%fd108, [%rd26+80];
	st.global.f64 	[%rd27+80], %fd108;
	st.global.u64 	[%rd26+80], %rd28;
	ld.global.f64 	%fd109, [%rd26+88];
	st.global.f64 	[%rd27+88], %fd109;
	st.global.u64 	[%rd26+88], %rd28;
	ld.global.f64 	%fd110, [%rd26+96];
	st.global.f64 	[%rd27+96], %fd110;
	st.global.u64 	[%rd26+96], %rd28;
	ld.global.f64 	%fd111, [%rd26+104];
	st.global.f64 	[%rd27+104], %fd111;
	st.global.u64 	[%rd26+104], %rd28;
	ld.global.f64 	%fd112, [%rd26+112];
	st.global.f64 	[%rd27+112], %fd112;
	st.global.u64 	[%rd26+112], %rd28;
	ld.global.f64 	%fd113, [%rd26+120];
	st.global.f64 	[%rd27+120], %fd113;
	st.global.u64 	[%rd26+120], %rd28;
	ld.global.f64 	%fd114, [%rd26+128];
	st.global.f64 	[%rd27+128], %fd114;
	st.global.u64 	[%rd26+128], %rd28;
	ld.global.f64 	%fd115, [%rd26+136];
	st.global.f64 	[%rd27+136], %fd115;
	st.global.u64 	[%rd26+136], %rd28;
	ld.global.f64 	%fd116, [%rd26+144];
	st.global.f64 	[%rd27+144], %fd116;
	st.global.u64 	[%rd26+144], %rd28;
	ld.global.f64 	%fd117, [%rd26+152];
	st.global.f64 	[%rd27+152], %fd117;
	st.global.u64 	[%rd26+152], %rd28;
	ld.global.f64 	%fd118, [%rd26+160];
	st.global.f64 	[%rd27+160], %fd118;
	st.global.u64 	[%rd26+160], %rd28;
	ld.global.f64 	%fd119, [%rd26+168];
	st.global.f64 	[%rd27+168], %fd119;
	st.global.u64 	[%rd26+168], %rd28;
	ld.global.f64 	%fd120, [%rd26+176];
	st.global.f64 	[%rd27+176], %fd120;
	st.global.u64 	[%rd26+176], %rd28;
	ld.global.f64 	%fd121, [%rd26+184];
	st.global.f64 	[%rd27+184], %fd121;
	st.global.u64 	[%rd26+184], %rd28;
	ld.global.f64 	%fd122, [%rd26+192];
	st.global.f64 	[%rd27+192], %fd122;
	st.global.u64 	[%rd26+192], %rd28;
	ld.global.f64 	%fd123, [%rd26+200];
	st.global.f64 	[%rd27+200], %fd123;
	st.global.u64 	[%rd26+200], %rd28;
	ld.global.f64 	%fd124, [%rd26+208];
	st.global.f64 	[%rd27+208], %fd124;
	st.global.u64 	[%rd26+208], %rd28;
	ld.global.f64 	%fd125, [%rd26+216];
	st.global.f64 	[%rd27+216], %fd125;
	st.global.u64 	[%rd26+216], %rd28;
	ld.global.f64 	%fd126, [%rd26+224];
	st.global.f64 	[%rd27+224], %fd126;
	st.global.u64 	[%rd26+224], %rd28;
	ld.global.f64 	%fd127, [%rd26+232];
	st.global.f64 	[%rd27+232], %fd127;
	st.global.u64 	[%rd26+232], %rd28;
	ld.global.f64 	%fd128, [%rd26+240];
	st.global.f64 	[%rd27+240], %fd128;
	st.global.u64 	[%rd26+240], %rd28;
	ld.global.f64 	%fd129, [%rd26+248];
	st.global.f64 	[%rd27+248], %fd129;
	st.global.u64 	[%rd26+248], %rd28;
	add.s32 	%r51, %r51, 1;
	setp.ne.s32 	%p4, %r51, 32;
	@%p4 bra 	$L__BB0_7;
	add.s32 	%r48, %r48, 1;
	ld.global.u32 	%r32, [%rd3];
	setp.lt.s32 	%p5, %r48, %r32;
	@%p5 bra 	$L__BB0_2;
$L__BB0_9:
	setp.ne.s32 	%p6, %r1, 0;
	@%p6 bra 	$L__BB0_19;
	mov.b32 	%r53, 0;
	mov.u32 	%r42, _ZZ8Gpu_funcPdS_PiE5cache;
$L__BB0_11:
	shl.b32 	%r41, %r53, 13;
	add.s32 	%r14, %r42, %r41;
	mov.b32 	%r54, 0;
$L__BB0_12:
	shl.b32 	%r44, %r54, 5;
	mul.wide.u32 	%rd31, %r44, 8;
	add.s64 	%rd11, %rd2, %rd31;
	add.s64 	%rd38, %rd1, %rd31;
	mov.b32 	%r55, 4096;
$L__BB0_13:
	ld.global.f64 	%fd162, [%rd38];
	ld.global.f64 	%fd163, [%rd11];
	add.s32 	%r45, %r14, %r55;
	ld.shared.f64 	%fd164, [%r45+-4096];
	fma.rn.f64 	%fd165, %fd163, %fd164, %fd162;
	st.global.f64 	[%rd38], %fd165;
	ld.global.f64 	%fd166, [%rd11+8];
	ld.shared.f64 	%fd167, [%r45+-3840];
	fma.rn.f64 	%fd168, %fd166, %fd167, %fd165;
	st.global.f64 	[%rd38], %fd168;
	ld.global.f64 	%fd169, [%rd11+16];
	ld.shared.f64 	%fd170, [%r45+-3584];
	fma.rn.f64 	%fd171, %fd169, %fd170, %fd168;
	st.global.f64 	[%rd38], %fd171;
	ld.global.f64 	%fd172, [%rd11+24];
	ld.shared.f64 	%fd173, [%r45+-3328];
	fma.rn.f64 	%fd174, %fd172, %fd173, %fd171;
	st.global.f64 	[%rd38], %fd174;
	ld.global.f64 	%fd175, [%rd11+32];
	ld.shared.f64 	%fd176, [%r45+-3072];
	fma.rn.f64 	%fd177, %fd175, %fd176, %fd174;
	st.global.f64 	[%rd38], %fd177;
	ld.global.f64 	%fd178, [%rd11+40];
	ld.shared.f64 	%fd179, [%r45+-2816];
	fma.rn.f64 	%fd180, %fd178, %fd179, %fd177;
	st.global.f64 	[%rd38], %fd180;
	ld.global.f64 	%fd181, [%rd11+48];
	ld.shared.f64 	%fd182, [%r45+-2560];
	fma.rn.f64 	%fd183, %fd181, %fd182, %fd180;
	st.global.f64 	[%rd38], %fd183;
	ld.global.f64 	%fd184, [%rd11+56];
	ld.shared.f64 	%fd185, [%r45+-2304];
	fma.rn.f64 	%fd186, %fd184, %fd185, %fd183;
	st.global.f64 	[%rd38], %fd186;
	ld.global.f64 	%fd187, [%rd11+64];
	ld.shared.f64 	%fd188, [%r45+-2048];
	fma.rn.f64 	%fd189, %fd187, %fd188, %fd186;
	st.global.f64 	[%rd38], %fd189;
	ld.global.f64 	%fd190, [%rd11+72];
	ld.shared.f64 	%fd191, [%r45+-1792];
	fma.rn.f64 	%fd192, %fd190, %fd191, %fd189;
	st.global.f64 	[%rd38], %fd192;
	ld.global.f64 	%fd193, [%rd11+80];
	ld.shared.f64 	%fd194, [%r45+-1536];
	fma.rn.f64 	%fd195, %fd193, %fd194, %fd192;
	st.global.f64 	[%rd38], %fd195;
	ld.global.f64 	%fd196, [%rd11+88];
	ld.shared.f64 	%fd197, [%r45+-1280];
	fma.rn.f64 	%fd198, %fd196, %fd197, %fd195;
	st.global.f64 	[%rd38], %fd198;
	ld.global.f64 	%fd199, [%rd11+96];
	ld.shared.f64 	%fd200, [%r45+-1024];
	fma.rn.f64 	%fd201, %fd199, %fd200, %fd198;
	st.global.f64 	[%rd38], %fd201;
	ld.global.f64 	%fd202, [%rd11+104];
	ld.shared.f64 	%fd203, [%r45+-768];
	fma.rn.f64 	%fd204, %fd202, %fd203, %fd201;
	st.global.f64 	[%rd38], %fd204;
	ld.global.f64 	%fd205, [%rd11+112];
	ld.shared.f64 	%fd206, [%r45+-512];
	fma.rn.f64 	%fd207, %fd205, %fd206, %fd204;
	st.global.f64 	[%rd38], %fd207;
	ld.global.f64 	%fd208, [%rd11+120];
	ld.shared.f64 	%fd209, [%r45+-256];
	fma.rn.f64 	%fd210, %fd208, %fd209, %fd207;
	st.global.f64 	[%rd38], %fd210;
	ld.global.f64 	%fd211, [%rd11+128];
	ld.shared.f64 	%fd212, [%r45];
	fma.rn.f64 	%fd213, %fd211, %fd212, %fd210;
	st.global.f64 	[%rd38], %fd213;
	ld.global.f64 	%fd214, [%rd11+136];
	ld.shared.f64 	%fd215, [%r45+256];
	fma.rn.f64 	%fd216, %fd214, %fd215, %fd213;
	st.global.f64 	[%rd38], %fd216;
	ld.global.f64 	%fd217, [%rd11+144];
	ld.shared.f64 	%fd218, [%r45+512];
	fma.rn.f64 	%fd219, %fd217, %fd218, %fd216;
	st.global.f64 	[%rd38], %fd219;
	ld.global.f64 	%fd220, [%rd11+152];
	ld.shared.f64 	%fd221, [%r45+768];
	fma.rn.f64 	%fd222, %fd220, %fd221, %fd219;
	st.global.f64 	[%rd38], %fd222;
	ld.global.f64 	%fd223, [%rd11+160];
	ld.shared.f64 	%fd224, [%r45+1024];
	fma.rn.f64 	%fd225, %fd223, %fd224, %fd222;
	st.global.f64 	[%rd38], %fd225;
	ld.global.f64 	%fd226, [%rd11+168];
	ld.shared.f64 	%fd227, [%r45+1280];
	fma.rn.f64 	%fd228, %fd226, %fd227, %fd225;
	st.global.f64 	[%rd38], %fd228;
	ld.global.f64 	%fd229, [%rd11+176];
	ld.shared.f64 	%fd230, [%r45+1536];
	fma.rn.f64 	%fd231, %fd229, %fd230, %fd228;
	st.global.f64 	[%rd38], %fd231;
	ld.global.f64 	%fd232, [%rd11+184];
	ld.shared.f64 	%fd233, [%r45+1792];
	fma.rn.f64 	%fd234, %fd232, %fd233, %fd231;
	st.global.f64 	[%rd38], %fd234;
	ld.global.f64 	%fd235, [%rd11+192];
	ld.shared.f64 	%fd236, [%r45+2048];
	fma.rn.f64 	%fd237, %fd235, %fd236, %fd234;
	st.global.f64 	[%rd38], %fd237;
	ld.global.f64 	%fd238, [%rd11+200];
	ld.shared.f64 	%fd239, [%r45+2304];
	fma.rn.f64 	%fd240, %fd238, %fd239, %fd237;
	st.global.f64 	[%rd38], %fd240;
	ld.global.f64 	%fd241, [%rd11+208];
	ld.shared.f64 	%fd242, [%r45+2560];
	fma.rn.f64 	%fd243, %fd241, %fd242, %fd240;
	st.global.f64 	[%rd38], %fd243;
	ld.global.f64 	%fd244, [%rd11+216];
	ld.shared.f64 	%fd245, [%r45+2816];
	fma.rn.f64 	%fd246, %fd244, %fd245, %fd243;
	st.global.f64 	[%rd38], %fd246;
	ld.global.f64 	%fd247, [%rd11+224];
	ld.shared.f64 	%fd248, [%r45+3072];
	fma.rn.f64 	%fd249, %fd247, %fd248, %fd246;
	st.global.f64 	[%rd38], %fd249;
	ld.global.f64 	%fd250, [%rd11+232];
	ld.shared.f64 	%fd251, [%r45+3328];
	fma.rn.f64 	%fd252, %fd250, %fd251, %fd249;
	st.global.f64 	[%rd38], %fd252;
	ld.global.f64 	%fd253, [%rd11+240];
	ld.shared.f64 	%fd254, [%r45+3584];
	fma.rn.f64 	%fd255, %fd253, %fd254, %fd252;
	st.global.f64 	[%rd38], %fd255;
	ld.global.f64 	%fd256, [%rd11+248];
	ld.shared.f64 	%fd257, [%r45+3840];
	fma.rn.f64 	%fd258, %fd256, %fd257, %fd255;
	st.global.f64 	[%rd38], %fd258;
	add.s64 	%rd38, %rd38, 8;
	add.s32 	%r55, %r55, 8;
	setp.ne.s32 	%p8, %r55, 4352;
	@%p8 bra 	$L__BB0_13;
	add.s32 	%r54, %r54, 1;
	setp.ne.s32 	%p9, %r54, 32;
	@%p9 bra 	$L__BB0_12;
	setp.eq.s32 	%p10, %r53, 2;
	@%p10 bra 	$L__BB0_18;
	mov.b32 	%r56, 0;
$L__BB0_17:
	shl.b32 	%r47, %r56, 5;
	mul.wide.u32 	%rd32, %r47, 8;
	add.s64 	%rd33, %rd1, %rd32;
	ld.global.f64 	%fd259, [%rd33];
	add.s64 	%rd34, %rd2, %rd32;
	st.global.f64 	[%rd34], %fd259;
	mov.b64 	%rd35, 0;
	st.global.u64 	[%rd33], %rd35;
	ld.global.f64 	%fd260, [%rd33+8];
	st.global.f64 	[%rd34+8], %fd260;
	st.global.u64 	[%rd33+8], %rd35;
	ld.global.f64 	%fd261, [%rd33+16];
	st.global.f64 	[%rd34+16], %fd261;
	st.global.u64 	[%rd33+16], %rd35;
	ld.global.f64 	%fd262, [%rd33+24];
	st.global.f64 	[%rd34+24], %fd262;
	st.global.u64 	[%rd33+24], %rd35;
	ld.global.f64 	%fd263, [%rd33+32];
	st.global.f64 	[%rd34+32], %fd263;
	st.global.u64 	[%rd33+32], %rd35;
	ld.global.f64 	%fd264, [%rd33+40];
	st.global.f64 	[%rd34+40], %fd264;
	st.global.u64 	[%rd33+40], %rd35;
	ld.global.f64 	%fd265, [%rd33+48];
	st.global.f64 	[%rd34+48], %fd265;
	st.global.u64 	[%rd33+48], %rd35;
	ld.global.f64 	%fd266, [%rd33+56];
	st.global.f64 	[%rd34+56], %fd266;
	st.global.u64 	[%rd33+56], %rd35;
	ld.global.f64 	%fd267, [%rd33+64];
	st.global.f64 	[%rd34+64], %fd267;
	st.global.u64 	[%rd33+64], %rd35;
	ld.global.f64 	%fd268, [%rd33+72];
	st.global.f64 	[%rd34+72], %fd268;
	st.global.u64 	[%rd33+72], %rd35;
	ld.global.f64 	%fd269, [%rd33+80];
	st.global.f64 	[%rd34+80], %fd269;
	st.global.u64 	[%rd33+80], %rd35;
	ld.global.f64 	%fd270, [%rd33+88];
	st.global.f64 	[%rd34+88], %fd270;
	st.global.u64 	[%rd33+88], %rd35;
	ld.global.f64 	%fd271, [%rd33+96];
	st.global.f64 	[%rd34+96], %fd271;
	st.global.u64 	[%rd33+96], %rd35;
	ld.global.f64 	%fd272, [%rd33+104];
	st.global.f64 	[%rd34+104], %fd272;
	st.global.u64 	[%rd33+104], %rd35;
	ld.global.f64 	%fd273, [%rd33+112];
	st.global.f64 	[%rd34+112], %fd273;
	st.global.u64 	[%rd33+112], %rd35;
	ld.global.f64 	%fd274, [%rd33+120];
	st.global.f64 	[%rd34+120], %fd274;
	st.global.u64 	[%rd33+120], %rd35;
	ld.global.f64 	%fd275, [%rd33+128];
	st.global.f64 	[%rd34+128], %fd275;
	st.global.u64 	[%rd33+128], %rd35;
	ld.global.f64 	%fd276, [%rd33+136];
	st.global.f64 	[%rd34+136], %fd276;
	st.global.u64 	[%rd33+136], %rd35;
	ld.global.f64 	%fd277, [%rd33+144];
	st.global.f64 	[%rd34+144], %fd277;
	st.global.u64 	[%rd33+144], %rd35;
	ld.global.f64 	%fd278, [%rd33+152];
	st.global.f64 	[%rd34+152], %fd278;
	st.global.u64 	[%rd33+152], %rd35;
	ld.global.f64 	%fd279, [%rd33+160];
	st.global.f64 	[%rd34+160], %fd279;
	st.global.u64 	[%rd33+160], %rd35;
	ld.global.f64 	%fd280, [%rd33+168];
	st.global.f64 	[%rd34+168], %fd280;
	st.global.u64 	[%rd33+168], %rd35;
	ld.global.f64 	%fd281, [%rd33+176];
	st.global.f64 	[%rd34+176], %fd281;
	st.global.u64 	[%rd33+176], %rd35;
	ld.global.f64 	%fd282, [%rd33+184];
	st.global.f64 	[%rd34+184], %fd282;
	st.global.u64 	[%rd33+184], %rd35;
	ld.global.f64 	%fd283, [%rd33+192];
	st.global.f64 	[%rd34+192], %fd283;
	st.global.u64 	[%rd33+192], %rd35;
	ld.global.f64 	%fd284, [%rd33+200];
	st.global.f64 	[%rd34+200], %fd284;
	st.global.u64 	[%rd33+200], %rd35;
	ld.global.f64 	%fd285, [%rd33+208];
	st.global.f64 	[%rd34+208], %fd285;
	st.global.u64 	[%rd33+208], %rd35;
	ld.global.f64 	%fd286, [%rd33+216];
	st.global.f64 	[%rd34+216], %fd286;
	st.global.u64 	[%rd33+216], %rd35;
	ld.global.f64 	%fd287, [%rd33+224];
	st.global.f64 	[%rd34+224], %fd287;
	st.global.u64 	[%rd33+224], %rd35;
	ld.global.f64 	%fd288, [%rd33+232];
	st.global.f64 	[%rd34+232], %fd288;
	st.global.u64 	[%rd33+232], %rd35;
	ld.global.f64 	%fd289, [%rd33+240];
	st.global.f64 	[%rd34+240], %fd289;
	st.global.u64 	[%rd33+240], %rd35;
	ld.global.f64 	%fd290, [%rd33+248];
	st.global.f64 	[%rd34+248], %fd290;
	st.global.u64 	[%rd33+248], %rd35;
	add.s32 	%r56, %r56, 1;
	setp.ne.s32 	%p11, %r56, 32;
	@%p11 bra 	$L__BB0_17;
$L__BB0_18:
	add.s32 	%r53, %r53, 1;
	setp.ne.s32 	%p12, %r53, 3;
	@%p12 bra 	$L__BB0_11;
	bra.uni 	$L__BB0_21;
$L__BB0_19:
	shl.b32 	%r10, %r1, 10;
	mov.b32 	%r52, 0;
	mov.u32 	%r37, _ZZ8Gpu_funcPdS_PiE5cache;
$L__BB0_20:
	shl.b32 	%r34, %r52, 5;
	add.s32 	%r35, %r10, %r34;
	mul.wide.u32 	%rd29, %r34, 8;
	add.s64 	%rd30, %rd2, %rd29;
	ld.global.f64 	%fd130, [%rd30];
	shl.b32 	%r36, %r35, 3;
	add.s32 	%r38, %r37, %r36;
	st.shared.f64 	[%r38+-8192], %fd130;
	bar.sync 	0;
	ld.global.f64 	%fd131, [%rd30+8];
	st.shared.f64 	[%r38+-8184], %fd131;
	bar.sync 	0;
	ld.global.f64 	%fd132, [%rd30+16];
	st.shared.f64 	[%r38+-8176], %fd132;
	bar.sync 	0;
	ld.global.f64 	%fd133, [%rd30+24];
	st.shared.f64 	[%r38+-8168], %fd133;
	bar.sync 	0;
	ld.global.f64 	%fd134, [%rd30+32];
	st.shared.f64 	[%r38+-8160], %fd134;
	bar.sync 	0;
	ld.global.f64 	%fd135, [%rd30+40];
	st.shared.f64 	[%r38+-8152], %fd135;
	bar.sync 	0;
	ld.global.f64 	%fd136, [%rd30+48];
	st.shared.f64 	[%r38+-8144], %fd136;
	bar.sync 	0;
	ld.global.f64 	%fd137, [%rd30+56];
	st.shared.f64 	[%r38+-8136], %fd137;
	bar.sync 	0;
	ld.global.f64 	%fd138, [%rd30+64];
	st.shared.f64 	[%r38+-8128], %fd138;
	bar.sync 	0;
	ld.global.f64 	%fd139, [%rd30+72];
	st.shared.f64 	[%r38+-8120], %fd139;
	bar.sync 	0;
	ld.global.f64 	%fd140, [%rd30+80];
	st.shared.f64 	[%r38+-8112], %fd140;
	bar.sync 	0;
	ld.global.f64 	%fd141, [%rd30+88];
	st.shared.f64 	[%r38+-8104], %fd141;
	bar.sync 	0;
	ld.global.f64 	%fd142, [%rd30+96];
	st.shared.f64 	[%r38+-8096], %fd142;
	bar.sync 	0;
	ld.global.f64 	%fd143, [%rd30+104];
	st.shared.f64 	[%r38+-8088], %fd143;
	bar.sync 	0;
	ld.global.f64 	%fd144, [%rd30+112];
	st.shared.f64 	[%r38+-8080], %fd144;
	bar.sync 	0;
	ld.global.f64 	%fd145, [%rd30+120];
	st.shared.f64 	[%r38+-8072], %fd145;
	bar.sync 	0;
	ld.global.f64 	%fd146, [%rd30+128];
	st.shared.f64 	[%r38+-8064], %fd146;
	bar.sync 	0;
	ld.global.f64 	%fd147, [%rd30+136];
	st.shared.f64 	[%r38+-8056], %fd147;
	bar.sync 	0;
	ld.global.f64 	%fd148, [%rd30+144];
	st.shared.f64 	[%r38+-8048], %fd148;
	bar.sync 	0;
	ld.global.f64 	%fd149, [%rd30+152];
	st.shared.f64 	[%r38+-8040], %fd149;
	bar.sync 	0;
	ld.global.f64 	%fd150, [%rd30+160];
	st.shared.f64 	[%r38+-8032], %fd150;
	bar.sync 	0;
	ld.global.f64 	%fd151, [%rd30+168];
	st.shared.f64 	[%r38+-8024], %fd151;
	bar.sync 	0;
	ld.global.f64 	%fd152, [%rd30+176];
	st.shared.f64 	[%r38+-8016], %fd152;
	bar.sync 	0;
	ld.global.f64 	%fd153, [%rd30+184];
	st.shared.f64 	[%r38+-8008], %fd153;
	bar.sync 	0;
	ld.global.f64 	%fd154, [%rd30+192];
	st.shared.f64 	[%r38+-8000], %fd154;
	bar.sync 	0;
	ld.global.f64 	%fd155, [%rd30+200];
	st.shared.f64 	[%r38+-7992], %fd155;
	bar.sync 	0;
	ld.global.f64 	%fd156, [%rd30+208];
	st.shared.f64 	[%r38+-7984], %fd156;
	bar.sync 	0;
	ld.global.f64 	%fd157, [%rd30+216];
	st.shared.f64 	[%r38+-7976], %fd157;
	bar.sync 	0;
	ld.global.f64 	%fd158, [%rd30+224];
	st.shared.f64 	[%r38+-7968], %fd158;
	bar.sync 	0;
	ld.global.f64 	%fd159, [%rd30+232];
	st.shared.f64 	[%r38+-7960], %fd159;
	bar.sync 	0;
	ld.global.f64 	%fd160, [%rd30+240];
	st.shared.f64 	[%r38+-7952], %fd160;
	bar.sync 	0;
	ld.global.f64 	%fd161, [%rd30+248];
	st.shared.f64 	[%r38+-7944], %fd161;
	bar.sync 	0;
	add.s32 	%r52, %r52, 1;
	setp.eq.s32 	%p7, %r52, 32;
	@%p7 bra 	$L__BB0_21;
	bra.uni 	$L__BB0_20;
$L__BB0_21:
	ret;

}


// ===== COMPILED SASS (sm_100) =====

	.target	sm_100

	.elftype	@"ET_EXEC"


//--------------------- .note.nv.tkinfo           --------------------------
	.section	.note.nv.tkinfo,"",@"SHT_NOTE"
	.sectionflags	@"SHF_NOTE_NV_TKINFO"
	.tkinfo
        /*0018*/ 	.word	0x00000002
        /*0030*/ 	.string	""
        /*0030*/ 	.string	"ptxas"
        /*0030*/ 	.string	"Cuda compilation tools, release 13.0, V13.0.88"
        /*0030*/ 	.string	"Build cuda_13.0.r13.0/compiler.36424714_0"
        /*0030*/ 	.string	"-arch sm_100 -m 64 "



//--------------------- .note.nv.cuinfo           --------------------------
	.section	.note.nv.cuinfo,"",@"SHT_NOTE"
	.sectionflags	@"SHF_NOTE_NV_CUINFO"
        /*0018*/ 	.short	0x0002
        /*001a*/ 	.short	0x0064
        /*001c*/ 	.short	0x0082
	.zero		2


//--------------------- .nv.info                  --------------------------
	.section	.nv.info,"",@"SHT_CUDA_INFO"
	.align	4


	//----- nvinfo : EIATTR_REGCOUNT
	.align		4
        /*0000*/ 	.byte	0x04, 0x2f
        /*0002*/ 	.short	(.L_2 - .L_1)
	.align		4
.L_1:
        /*0004*/ 	.word	index@(_Z8Gpu_funcPdS_Pi)
        /*0008*/ 	.word	0x00000020


	//----- nvinfo : EIATTR_FRAME_SIZE
	.align		4
.L_2:
        /*000c*/ 	.byte	0x04, 0x11
        /*000e*/ 	.short	(.L_4 - .L_3)
	.align		4
.L_3:
        /*0010*/ 	.word	index@(_Z8Gpu_funcPdS_Pi)
        /*0014*/ 	.word	0x00000008


	//----- nvinfo : EIATTR_MIN_STACK_SIZE
	.align		4
.L_4:
        /*0018*/ 	.byte	0x04, 0x12
        /*001a*/ 	.short	(.L_6 - .L_5)
	.align		4
.L_5:
        /*001c*/ 	.word	index@(_Z8Gpu_funcPdS_Pi)
        /*0020*/ 	.word	0x00000008
.L_6:


//--------------------- .nv.compat                --------------------------
	.section	.nv.compat,"",@"SHT_CUDA_COMPAT_INFO"
	.align	4
        /*0000*/ 	.byte	0x02, 0x09, 0x00, 0x00, 0x02, 0x02, 0x01, 0x00, 0x02, 0x05, 0x05, 0x00, 0x03, 0x07, 0x01, 0x01
        /*0010*/ 	.byte	0x02, 0x03, 0x00, 0x00, 0x02, 0x06, 0x01, 0x00, 0x04, 0x0b, 0x08, 0x00, 0x01, 0x00, 0x00, 0x00
        /*0020*/ 	.byte	0x00, 0x00, 0x00, 0x00


//--------------------- .nv.info._Z8Gpu_funcPdS_Pi --------------------------
	.section	.nv.info._Z8Gpu_funcPdS_Pi,"",@"SHT_CUDA_INFO"
	.sectionflags	@""
	.align	4


	//----- nvinfo : EIATTR_CUDA_API_VERSION
	.align		4
        /*0000*/ 	.byte	0x04, 0x37
        /*0002*/ 	.short	(.L_8 - .L_7)
.L_7:
        /*0004*/ 	.word	0x00000082


	//----- nvinfo : EIATTR_KPARAM_INFO
	.align		4
.L_8:
        /*0008*/ 	.byte	0x04, 0x17
        /*000a*/ 	.short	(.L_10 - .L_9)
.L_9:
        /*000c*/ 	.word	0x00000000
        /*0010*/ 	.short	0x0002
        /*0012*/ 	.short	0x0010
        /*0014*/ 	.byte	0x00, 0xf5, 0x21, 0x00


	//----- nvinfo : EIATTR_KPARAM_INFO
	.align		4
.L_10:
        /*0018*/ 	.byte	0x04, 0x17
        /*001a*/ 	.short	(.L_12 - .L_11)
.L_11:
        /*001c*/ 	.word	0x00000000
        /*0020*/ 	.short	0x0001
        /*0022*/ 	.short	0x0008
        /*0024*/ 	.byte	0x00, 0xf5, 0x21, 0x00


	//----- nvinfo : EIATTR_KPARAM_INFO
	.align		4
.L_12:
        /*0028*/ 	.byte	0x04, 0x17
        /*002a*/ 	.short	(.L_14 - .L_13)
.L_13:
        /*002c*/ 	.word	0x00000000
        /*0030*/ 	.short	0x0000
        /*0032*/ 	.short	0x0000
        /*0034*/ 	.byte	0x00, 0xf5, 0x21, 0x00


	//----- nvinfo : EIATTR_SPARSE_MMA_MASK
	.align		4
.L_14:
        /*0038*/ 	.byte	0x03, 0x50
        /*003a*/ 	.short	0x0000


	//----- nvinfo : EIATTR_MAXREG_COUNT
	.align		4
        /*003c*/ 	.byte	0x03, 0x1b
        /*003e*/ 	.short	0x00ff


	//----- nvinfo : EIATTR_NUM_BARRIERS
	.align		4
        /*0040*/ 	.byte	0x02, 0x4c
        /*0042*/ 	.byte	0x01
	.zero		1


	//----- nvinfo : EIATTR_EXTERNS
	.align		4
        /*0044*/ 	.byte	0x04, 0x0f
        /*0046*/ 	.short	(.L_16 - .L_15)


	//   ....[0]....
	.align		4
.L_15:
        /*0048*/ 	.word	index@(vprintf)


	//----- nvinfo : EIATTR_MERCURY_ISA_VERSION
	.align		4
.L_16:
        /*004c*/ 	.byte	0x03, 0x5f
        /*004e*/ 	.short	0x0101


	//----- nvinfo : EIATTR_VRC_CTA_INIT_COUNT
	.align		4
        /*0050*/ 	.byte	0x02, 0x4a
	.zero		1
	.zero		1


	//----- nvinfo : EIATTR_SYSCALL_OFFSETS
	.align		4
        /*0054*/ 	.byte	0x04, 0x46
        /*0056*/ 	.short	(.L_18 - .L_17)


	//   ....[0]....
.L_17:
        /*0058*/ 	.word	0x00000120


	//----- nvinfo : EIATTR_EXIT_INSTR_OFFSETS
	.align		4
.L_18:
        /*005c*/ 	.byte	0x04, 0x1c
        /*005e*/ 	.short	(.L_20 - .L_19)


	//   ....[0]....
.L_19:
        /*0060*/ 	.word	0x00002350


	//   ....[1]....
        /*0064*/ 	.word	0x00002a20


	//----- nvinfo : EIATTR_CRS_STACK_SIZE
	.align		4
.L_20:
        /*0068*/ 	.byte	0x04, 0x1e
        /*006a*/ 	.short	(.L_22 - .L_21)
.L_21:
        /*006c*/ 	.word	0x00000000


	//----- nvinfo : EIATTR_CBANK_PARAM_SIZE
	.align		4
.L_22:
        /*0070*/ 	.byte	0x03, 0x19
        /*0072*/ 	.short	0x0018


	//----- nvinfo : EIATTR_PARAM_CBANK
	.align		4
        /*0074*/ 	.byte	0x04, 0x0a
        /*0076*/ 	.short	(.L_24 - .L_23)
	.align		4
.L_23:
        /*0078*/ 	.word	index@(.nv.constant0._Z8Gpu_funcPdS_Pi)
        /*007c*/ 	.short	0x0380
        /*007e*/ 	.short	0x0018


	//----- nvinfo : EIATTR_SW_WAR
	.align		4
.L_24:
        /*0080*/ 	.byte	0x04, 0x36
        /*0082*/ 	.short	(.L_26 - .L_25)
.L_25:
        /*0084*/ 	.word	0x00000008
.L_26:


//--------------------- .nv.callgraph             --------------------------
	.section	.nv.callgraph,"",@"SHT_CUDA_CALLGRAPH"
	.align	4
	.sectionentsize	8
	.align		4
        /*0000*/ 	.word	0x00000000
	.align		4
        /*0004*/ 	.word	0xffffffff
	.align		4
        /*0008*/ 	.word	index@(_Z8Gpu_funcPdS_Pi)
	.align		4
        /*000c*/ 	.word	index@(vprintf)
	.align		4
        /*0010*/ 	.word	0x00000000
	.align		4
        /*0014*/ 	.word	0xfffffffe
	.align		4
        /*0018*/ 	.word	0x00000000
	.align		4
        /*001c*/ 	.word	0xfffffffd
	.align		4
        /*0020*/ 	.word	0x00000000
	.align		4
        /*0024*/ 	.word	0xfffffffc


//--------------------- .nv.constant4             --------------------------
	.section	.nv.constant4,"a",@progbits
	.align	8
	.align		8
.nv.constant4:
        /*0000*/ 	.dword	vprintf
	.align		8
        /*0008*/ 	.dword	$str


//--------------------- .text._Z8Gpu_funcPdS_Pi   --------------------------
	.section	.text._Z8Gpu_funcPdS_Pi,"ax",@progbits
	.align	128
        .global         _Z8Gpu_funcPdS_Pi
        .type           _Z8Gpu_funcPdS_Pi,@function
        .size           _Z8Gpu_funcPdS_Pi,(.L_x_21 - _Z8Gpu_funcPdS_Pi)
        .other          _Z8Gpu_funcPdS_Pi,@"STO_CUDA_ENTRY STV_DEFAULT"
_Z8Gpu_funcPdS_Pi:
.text._Z8Gpu_funcPdS_Pi:
[----:B------:R-:W0:Y:S01]  /*0000*/  LDC R1, c[0x0][0x37c] ;  /* 0x0000df00ff017b82 */ /* 0x000e220000000800 */
[----:B------:R-:W1:Y:S07]  /*0010*/  S2R R2, SR_TID.X ;  /* 0x0000000000027919 */ /* 0x000e6e0000002100 */
[----:B------:R-:W1:Y:S01]  /*0020*/  LDC.64 R16, c[0x0][0x390] ;  /* 0x0000e400ff107b82 */ /* 0x000e620000000a00 */
[----:B------:R-:W2:Y:S01]  /*0030*/  LDCU.64 UR36, c[0x0][0x358] ;  /* 0x00006b00ff2477ac */ /* 0x000ea20008000a00 */
[----:B0-----:R-:W-:Y:S01]  /*0040*/  VIADD R1, R1, 0xfffffff8 ;  /* 0xfffffff801017836 */ /* 0x001fe20000000000 */
[----:B------:R-:W0:Y:S01]  /*0050*/  LDCU UR4, c[0x0][0x2f8] ;  /* 0x00005f00ff0477ac */ /* 0x000e220008000800 */
[----:B------:R-:W3:Y:S01]  /*0060*/  LDCU.64 UR6, c[0x4][0x8] ;  /* 0x01000100ff0677ac */ /* 0x000ee20008000a00 */
[----:B-1----:R-:W-:-:S05]  /*0070*/  IMAD.WIDE.U32 R16, R2, 0x4, R16 ;  /* 0x0000000402107825 */ /* 0x002fca00078e0010 */
[----:B--2---:R-:W2:Y:S01]  /*0080*/  LDG.E R3, desc[UR36][R16.64] ;  /* 0x0000002410037981 */ /* 0x004ea2000c1e1900 */
[----:B------:R-:W-:Y:S01]  /*0090*/  MOV R0, 0x0 ;  /* 0x0000000000007802 */ /* 0x000fe20000000f00 */
[----:B------:R-:W1:Y:S01]  /*00a0*/  LDCU UR5, c[0x0][0x2fc] ;  /* 0x00005f80ff0577ac */ /* 0x000e620008000800 */
[----:B0-----:R-:W-:Y:S01]  /*00b0*/  IADD3 R6, P0, PT, R1, UR4, RZ ;  /* 0x0000000401067c10 */ /* 0x001fe2000ff1e0ff */
[----:B---3--:R-:W-:Y:S01]  /*00c0*/  IMAD.U32 R4, RZ, RZ, UR6 ;  /* 0x00000006ff047e24 */ /* 0x008fe2000f8e00ff */
[----:B------:R0:W3:Y:S01]  /*00d0*/  LDC.64 R8, c[0x4][R0] ;  /* 0x0100000000087b82 */ /* 0x0000e20000000a00 */
[----:B------:R-:W-:Y:S02]  /*00e0*/  MOV R5, UR7 ;  /* 0x0000000700057c02 */ /* 0x000fe40008000f00 */
[----:B-1----:R-:W-:Y:S01]  /*00f0*/  IMAD.X R7, RZ, RZ, UR5, P0 ;  /* 0x00000005ff077e24 */ /* 0x002fe200080e06ff */
[----:B--23--:R0:W-:Y:S07]  /*0100*/  STL.64 [R1], R2 ;  /* 0x0000000201007387 */ /* 0x00c1ee0000100a00 */
[----:B------:R-:W-:-:S07]  /*0110*/  LEPC R20, `(.L_x_0) ;  /* 0x000000001014794e */ /* 0x000fce0000000000 */
[----:B0-----:R-:W-:Y:S05]  /*0120*/  CALL.ABS.NOINC R8 ;  /* 0x0000000008007343 */ /* 0x001fea0003c00000 */
.L_x_0:
[----:B------:R-:W2:Y:S01]  /*0130*/  LDG.E R0, desc[UR36][R16.64] ;  /* 0x0000002410007981 */ /* 0x000ea2000c1e1900 */
[----:B------:R-:W-:Y:S01]  /*0140*/  BSSY.RECONVERGENT B0, `(.L_x_1) ;  /* 0x0000112000007945 */ /* 0x000fe20003800200 */
[----:B--2---:R-:W-:-:S13]  /*0150*/  ISETP.GE.AND P0, PT, R0, 0x1, PT ;  /* 0x000000010000780c */ /* 0x004fda0003f06270 */
[----:B------:R-:W-:Y:S05]  /*0160*/  @!P0 BRA `(.L_x_2) ;  /* 0x00000010003c8947 */ /* 0x000fea0003800000 */
[----:B------:R-:W0:Y:S01]  /*0170*/  LDC.64 R4, c[0x0][0x380] ;  /* 0x0000e000ff047b82 */ /* 0x000e220000000a00 */
[----:B------:R-:W-:Y:S01]  /*0180*/  IMAD.MOV.U32 R3, RZ, RZ, RZ ;  /* 0x000000ffff037224 */ /* 0x000fe200078e00ff */
[----:B0-----:R-:W-:-:S04]  /*0190*/  IADD3 R0, P0, PT, R4, 0x1000, RZ ;  /* 0x0000100004007810 */ /* 0x001fc80007f1e0ff */
[----:B------:R-:W-:-:S09]  /*01a0*/  IADD3.X R4, PT, PT, RZ, R5, RZ, P0, !PT ;  /* 0x00000005ff047210 */ /* 0x000fd200007fe4ff */
.L_x_9:
[----:B------:R-:W-:Y:S01]  /*01b0*/  BSSY.RECONVERGENT B1, `(.L_x_3) ;  /* 0x000009d000017945 */ /* 0x000fe20003800200 */
[----:B--2---:R-:W-:-:S07]  /*01c0*/  IMAD.MOV.U32 R5, RZ, RZ, RZ ;  /* 0x000000ffff057224 */ /* 0x004fce00078e00ff */
.L_x_6:
[----:B------:R-:W0:Y:S01]  /*01d0*/  LDC.64 R8, c[0x0][0x388] ;  /* 0x0000e200ff087b82 */ /* 0x000e220000000a00 */
[C---:B-1----:R-:W-:Y:S01]  /*01e0*/  IMAD.SHL.U32 R13, R5.reuse, 0x20, RZ ;  /* 0x00000020050d7824 */ /* 0x042fe200078e00ff */
[----:B------:R-:W-:Y:S01]  /*01f0*/  IADD3 R5, PT, PT, R5, 0x1, RZ ;  /* 0x0000000105057810 */ /* 0x000fe20007ffe0ff */
[----:B------:R-:W-:Y:S01]  /*0200*/  HFMA2 R24, -RZ, RZ, 0, 0 ;  /* 0x00000000ff187431 */ /* 0x000fe200000001ff */
[----:B------:R-:W-:Y:S01]  /*0210*/  BSSY.RECONVERGENT B2, `(.L_x_4) ;  /* 0x0000095000027945 */ /* 0x000fe20003800200 */
[----:B------:R-:W-:Y:S01]  /*0220*/  IMAD.MOV.U32 R22, RZ, RZ, R0 ;  /* 0x000000ffff167224 */ /* 0x000fe200078e0000 */
[----:B------:R-:W-:Y:S01]  /*0230*/  ISETP.NE.AND P3, PT, R5, 0x20, PT ;  /* 0x000000200500780c */ /* 0x000fe20003f65270 */
[----:B------:R-:W-:Y:S01]  /*0240*/  IMAD.MOV.U32 R23, RZ, RZ, R4 ;  /* 0x000000ffff177224 */ /* 0x000fe200078e0004 */
[----:B------:R-:W1:Y:S01]  /*0250*/  LDC.64 R6, c[0x0][0x380] ;  /* 0x0000e000ff067b82 */ /* 0x000e620000000a00 */
[----:B0-----:R-:W-:-:S04]  /*0260*/  IMAD.WIDE.U32 R10, R13, 0x8, R8 ;  /* 0x000000080d0a7825 */ /* 0x001fc800078e0008 */
[----:B------:R-:W-:Y:S02]  /*0270*/  IMAD.MOV.U32 R25, RZ, RZ, R10 ;  /* 0x000000ffff197224 */ /* 0x000fe400078e000a */
[----:B------:R-:W-:Y:S02]  /*0280*/  IMAD.MOV.U32 R26, RZ, RZ, R11 ;  /* 0x000000ffff1a7224 */ /* 0x000fe400078e000b */
[----:B-1----:R-:W-:-:S07]  /*0290*/  IMAD.WIDE.U32 R10, R13, 0x8, R6 ;  /* 0x000000080d0a7825 */ /* 0x002fce00078e0006 */
.L_x_5:
[----:B-1----:R-:W-:Y:S01]  /*02a0*/  MOV R12, R25 ;  /* 0x00000019000c7202 */ /* 0x002fe20000000f00 */
[----:B------:R-:W-:Y:S01]  /*02b0*/  IMAD.MOV.U32 R13, RZ, RZ, R26 ;  /* 0x000000ffff0d7224 */ /* 0x000fe200078e001a */
[----:B------:R-:W-:Y:S01]  /*02c0*/  MOV R15, R23 ;  /* 0x00000017000f7202 */ /* 0x000fe20000000f00 */
[----:B------:R-:W-:Y:S01]  /*02d0*/  IMAD.MOV.U32 R14, RZ, RZ, R22 ;  /* 0x000000ffff0e7224 */ /* 0x000fe200078e0016 */
[----:B------:R-:W2:Y:S04]  /*02e0*/  LDG.E.64 R28, desc[UR36][R10.64] ;  /* 0x000000240a1c7981 */ /* 0x000ea8000c1e1b00 */
[----:B------:R-:W2:Y:S04]  /*02f0*/  LDG.E.64 R20, desc[UR36][R12.64] ;  /* 0x000000240c147981 */ /* 0x000ea8000c1e1b00 */
[----:B------:R-:W2:Y:S02]  /*0300*/  LDG.E.64 R18, desc[UR36][R14.64+-0x1000] ;  /* 0xfff000240e127981 */ /* 0x000ea4000c1e1b00 */
[----:B--2---:R-:W-:-:S07]  /*0310*/  DFMA R28, R28, R18, R20 ;  /* 0x000000121c1c722b */ /* 0x004fce0000000014 */
[----:B------:R0:W-:Y:S04]  /*0320*/  STG.E.64 desc[UR36][R12.64], R28 ;  /* 0x0000001c0c007986 */ /* 0x0001e8000c101b24 */
        /* <DEDUP_REMOVED lines=8> */
[----:B------:R-:W3:Y:S04]  /*03b0*/  LDG.E.64 R22, desc[UR36][R10.64+0x18] ;  /* 0x000018240a167981 */ /* 0x000ee8000c1e1b00 */
[----:B------:R-:W3:Y:S02]  /*03c0*/  LDG.E.64 R18, desc[UR36][R14.64+-0xd00] ;  /* 0xfff300240e127981 */ /* 0x000ee4000c1e1b00 */
[----:B---3--:R-:W-:-:S07]  /*03d0*/  DFMA R22, R22, R18, R20 ;  /* 0x000000121616722b */ /* 0x008fce0000000014 */
[----:B------:R3:W-:Y:S04]  /*03e0*/  STG.E.64 desc[UR36][R12.64], R22 ;  /* 0x000000160c007986 */ /* 0x0007e8000c101b24 */
[----:B0-----:R-:W4:Y:S04]  /*03f0*/  LDG.E.64 R28, desc[UR36][R10.64+0x20] ;  /* 0x000020240a1c7981 */ /* 0x001f28000c1e1b00 */
[----:B------:R-:W4:Y:S02]  /*0400*/  LDG.E.64 R18, desc[UR36][R14.64+-0xc00] ;  /* 0xfff400240e127981 */ /* 0x000f24000c1e1b00 */
[----:B----4-:R-:W-:-:S07]  /*0410*/  DFMA R28, R28, R18, R22 ;  /* 0x000000121c1c722b */ /* 0x010fce0000000016 */
[----:B------:R0:W-:Y:S04]  /*0420*/  STG.E.64 desc[UR36][R12.64], R28 ;  /* 0x0000001c0c007986 */ /* 0x0001e8000c101b24 */
[----:B-1----:R-:W4:Y:S04]  /*0430*/  LDG.E.64 R26, desc[UR36][R10.64+0x28] ;  /* 0x000028240a1a7981 */ /* 0x002f28000c1e1b00 */
[----:B------:R-:W4:Y:S02]  /*0440*/  LDG.E.64 R18, desc[UR36][R14.64+-0xb00] ;  /* 0xfff500240e127981 */ /* 0x000f24000c1e1b00 */
[----:B----4-:R-:W-:-:S07]  /*0450*/  DFMA R26, R26, R18, R28 ;  /* 0x000000121a1a722b */ /* 0x010fce000000001c */
[----:B------:R1:W-:Y:S04]  /*0460*/  STG.E.64 desc[UR36][R12.64], R26 ;  /* 0x0000001a0c007986 */ /* 0x0003e8000c101b24 */
[----:B--2---:R-:W2:Y:S04]  /*0470*/  LDG.E.64 R20, desc[UR36][R10.64+0x30] ;  /* 0x000030240a147981 */ /* 0x004ea8000c1e1b00 */
[----:B------:R-:W2:Y:S02]  /*0480*/  LDG.E.64 R18, desc[UR36][R14.64+-0xa00] ;  /* 0xfff600240e127981 */ /* 0x000ea4000c1e1b00 */
[----:B--2---:R-:W-:-:S07]  /*0490*/  DFMA R20, R20, R18, R26 ;  /* 0x000000121414722b */ /* 0x004fce000000001a */
[----:B------:R2:W-:Y:S04]  /*04a0*/  STG.E.64 desc[UR36][R12.64], R20 ;  /* 0x000000140c007986 */ /* 0x0005e8000c101b24 */
[----:B---3--:R-:W3:Y:S04]  /*04b0*/  LDG.E.64 R22, desc[UR36][R10.64+0x38] ;  /* 0x000038240a167981 */ /* 0x008ee8000c1e1b00 */
        /* <DEDUP_REMOVED lines=86> */
[----:B------:R-:W-:Y:S04]  /*0a20*/  STG.E.64 desc[UR36][R12.64], R28 ;  /* 0x0000001c0c007986 */ /* 0x000fe8000c101b24 */
[----:B-1----:R-:W4:Y:S04]  /*0a30*/  LDG.E.64 R26, desc[UR36][R10.64+0xe8] ;  /* 0x0000e8240a1a7981 */ /* 0x002f28000c1e1b00 */
[----:B------:R-:W4:Y:S02]  /*0a40*/  LDG.E.64 R18, desc[UR36][R14.64+0xd00] ;  /* 0x000d00240e127981 */ /* 0x000f24000c1e1b00 */
[----:B----4-:R-:W-:-:S07]  /*0a50*/  DFMA R26, R26, R18, R28 ;  /* 0x000000121a1a722b */ /* 0x010fce000000001c */
[----:B------:R0:W-:Y:S04]  /*0a60*/  STG.E.64 desc[UR36][R12.64], R26 ;  /* 0x0000001a0c007986 */ /* 0x0001e8000c101b24 */
[----:B------:R-:W4:Y:S04]  /*0a70*/  LDG.E.64 R18, desc[UR36][R10.64+0xf0] ;  /* 0x0000f0240a127981 */ /* 0x000f28000c1e1b00 */
[----:B--2---:R-:W4:Y:S02]  /*0a80*/  LDG.E.64 R20, desc[UR36][R14.64+0xe00] ;  /* 0x000e00240e147981 */ /* 0x004f24000c1e1b00 */
[----:B----4-:R-:W-:-:S07]  /*0a90*/  DFMA R18, R18, R20, R26 ;  /* 0x000000141212722b */ /* 0x010fce000000001a */
[----:B------:R1:W-:Y:S04]  /*0aa0*/  STG.E.64 desc[UR36][R12.64], R18 ;  /* 0x000000120c007986 */ /* 0x0003e8000c101b24 */
[----:B------:R-:W2:Y:S04]  /*0ab0*/  LDG.E.64 R20, desc[UR36][R10.64+0xf8] ;  /* 0x0000f8240a147981 */ /* 0x000ea8000c1e1b00 */
[----:B---3--:R-:W2:Y:S01]  /*0ac0*/  LDG.E.64 R22, desc[UR36][R14.64+0xf00] ;  /* 0x000f00240e167981 */ /* 0x008ea2000c1e1b00 */
[----:B------:R-:W-:Y:S01]  /*0ad0*/  VIADD R24, R24, 0x1 ;  /* 0x0000000118187836 */ /* 0x000fe20000000000 */
[----:B------:R-:W-:-:S04]  /*0ae0*/  IADD3 R25, P1, PT, R12, 0x8, RZ ;  /* 0x000000080c197810 */ /* 0x000fc80007f3e0ff */
[----:B------:R-:W-:Y:S01]  /*0af0*/  ISETP.NE.AND P0, PT, R24, 0x20, PT ;  /* 0x000000201800780c */ /* 0x000fe20003f05270 */
[----:B0-----:R-:W-:Y:S01]  /*0b00*/  IMAD.X R26, RZ, RZ, R13, P1 ;  /* 0x000000ffff1a7224 */ /* 0x001fe200008e060d */
[----:B--2---:R-:W-:Y:S01]  /*0b10*/  DFMA R20, R20, R22, R18 ;  /* 0x000000161414722b */ /* 0x004fe20000000012 */
[----:B------:R-:W-:-:S04]  /*0b20*/  IADD3 R22, P2, PT, R14, 0x8, RZ ;  /* 0x000000080e167810 */ /* 0x000fc80007f5e0ff */
[----:B------:R-:W-:Y:S02]  /*0b30*/  IADD3.X R23, PT, PT, RZ, R15, RZ, P2, !PT ;  /* 0x0000000fff177210 */ /* 0x000fe400017fe4ff */
[----:B------:R1:W-:Y:S04]  /*0b40*/  STG.E.64 desc[UR36][R12.64], R20 ;  /* 0x000000140c007986 */ /* 0x0003e8000c101b24 */
[----:B------:R-:W-:Y:S05]  /*0b50*/  @P0 BRA `(.L_x_5) ;  /* 0xfffffff400d00947 */ /* 0x000fea000383ffff */
[----:B------:R-:W-:Y:S05]  /*0b60*/  BSYNC.RECONVERGENT B2 ;  /* 0x0000000000027941 */ /* 0x000fea0003800200 */
.L_x_4:
[----:B------:R-:W-:Y:S05]  /*0b70*/  @P3 BRA `(.L_x_6) ;  /* 0xfffffff400943947 */ /* 0x000fea000383ffff */
[----:B------:R-:W-:Y:S05]  /*0b80*/  BSYNC.RECONVERGENT B1 ;  /* 0x0000000000017941 */ /* 0x000fea0003800200 */
.L_x_3:
[----:B------:R-:W-:Y:S01]  /*0b90*/  BSSY.RECONVERGENT B1, `(.L_x_7) ;  /* 0x0000068000017945 */ /* 0x000fe20003800200 */
[----:B------:R-:W-:-:S07]  /*0ba0*/  IMAD.MOV.U32 R5, RZ, RZ, RZ ;  /* 0x000000ffff057224 */ /* 0x000fce00078e00ff */
.L_x_8:
[----:B-12---:R-:W-:-:S04]  /*0bb0*/  IMAD.SHL.U32 R13, R5, 0x20, RZ ;  /* 0x00000020050d7824 */ /* 0x006fc800078e00ff */
[----:B------:R-:W-:-:S05]  /*0bc0*/  IMAD.WIDE.U32 R10, R13, 0x8, R8 ;  /* 0x000000080d0a7825 */ /* 0x000fca00078e0008 */
[----:B------:R-:W2:Y:S01]  /*0bd0*/  LDG.E.64 R14, desc[UR36][R10.64] ;  /* 0x000000240a0e7981 */ /* 0x000ea2000c1e1b00 */
[----:B------:R-:W-:-:S05]  /*0be0*/  IMAD.WIDE.U32 R12, R13, 0x8, R6 ;  /* 0x000000080d0c7825 */ /* 0x000fca00078e0006 */
[----:B--2---:R0:W-:Y:S04]  /*0bf0*/  STG.E.64 desc[UR36][R12.64], R14 ;  /* 0x0000000e0c007986 */ /* 0x0041e8000c101b24 */
[----:B------:R-:W2:Y:S04]  /*0c00*/  LDG.E.64 R18, desc[UR36][R10.64+0x8] ;  /* 0x000008240a127981 */ /* 0x000ea8000c1e1b00 */
[----:B------:R-:W-:Y:S04]  /*0c10*/  STG.E.64 desc[UR36][R10.64], RZ ;  /* 0x000000ff0a007986 */ /* 0x000fe8000c101b24 */
[----:B--2---:R1:W-:Y:S04]  /*0c20*/  STG.E.64 desc[UR36][R12.64+0x8], R18 ;  /* 0x000008120c007986 */ /* 0x0043e8000c101b24 */
[----:B------:R-:W2:Y:S04]  /*0c30*/  LDG.E.64 R20, desc[UR36][R10.64+0x10] ;  /* 0x000010240a147981 */ /* 0x000ea8000c1e1b00 */
[----:B------:R-:W-:Y:S04]  /*0c40*/  STG.E.64 desc[UR36][R10.64+0x8], RZ ;  /* 0x000008ff0a007986 */ /* 0x000fe8000c101b24 */
[----:B--2---:R2:W-:Y:S04]  /*0c50*/  STG.E.64 desc[UR36][R12.64+0x10], R20 ;  /* 0x000010140c007986 */ /* 0x0045e8000c101b24 */
[----:B------:R-:W3:Y:S04]  /*0c60*/  LDG.E.64 R22, desc[UR36][R10.64+0x18] ;  /* 0x000018240a167981 */ /* 0x000ee8000c1e1b00 */
[----:B------:R-:W-:Y:S04]  /*0c70*/  STG.E.64 desc[UR36][R10.64+0x10], RZ ;  /* 0x000010ff0a007986 */ /* 0x000fe8000c101b24 */
[----:B---3--:R3:W-:Y:S04]  /*0c80*/  STG.E.64 desc[UR36][R12.64+0x18], R22 ;  /* 0x000018160c007986 */ /* 0x0087e8000c101b24 */
[----:B------:R-:W4:Y:S04]  /*0c90*/  LDG.E.64 R24, desc[UR36][R10.64+0x20] ;  /* 0x000020240a187981 */ /* 0x000f28000c1e1b00 */
[----:B------:R-:W-:Y:S04]  /*0ca0*/  STG.E.64 desc[UR36][R10.64+0x18], RZ ;  /* 0x000018ff0a007986 */ /* 0x000fe8000c101b24 */
[----:B----4-:R4:W-:Y:S04]  /*0cb0*/  STG.E.64 desc[UR36][R12.64+0x20], R24 ;  /* 0x000020180c007986 */ /* 0x0109e8000c101b24 */
[----:B0-----:R-:W5:Y:S04]  /*0cc0*/  LDG.E.64 R14, desc[UR36][R10.64+0x28] ;  /* 0x000028240a0e7981 */ /* 0x001f68000c1e1b00 */
[----:B------:R-:W-:Y:S04]  /*0cd0*/  STG.E.64 desc[UR36][R10.64+0x20], RZ ;  /* 0x000020ff0a007986 */ /* 0x000fe8000c101b24 */
[----:B-----5:R0:W-:Y:S04]  /*0ce0*/  STG.E.64 desc[UR36][R12.64+0x28], R14 ;  /* 0x0000280e0c007986 */ /* 0x0201e8000c101b24 */
[----:B-1----:R-:W5:Y:S04]  /*0cf0*/  LDG.E.64 R18, desc[UR36][R10.64+0x30] ;  /* 0x000030240a127981 */ /* 0x002f68000c1e1b00 */
[----:B------:R-:W-:Y:S04]  /*0d00*/  STG.E.64 desc[UR36][R10.64+0x28], RZ ;  /* 0x000028ff0a007986 */ /* 0x000fe8000c101b24 */
[----:B-----5:R1:W-:Y:S04]  /*0d10*/  STG.E.64 desc[UR36][R12.64+0x30], R18 ;  /* 0x000030120c007986 */ /* 0x0203e8000c101b24 */
[----:B--2---:R-:W2:Y:S04]  /*0d20*/  LDG.E.64 R20, desc[UR36][R10.64+0x38] ;  /* 0x000038240a147981 */ /* 0x004ea8000c1e1b00 */
[----:B------:R-:W-:Y:S04]  /*0d30*/  STG.E.64 desc[UR36][R10.64+0x30], RZ ;  /* 0x000030ff0a007986 */ /* 0x000fe8000c101b24 */
[----:B--2---:R2:W-:Y:S04]  /*0d40*/  STG.E.64 desc[UR36][R12.64+0x38], R20 ;  /* 0x000038140c007986 */ /* 0x0045e8000c101b24 */
[----:B---3--:R-:W3:Y:S04]  /*0d50*/  LDG.E.64 R22, desc[UR36][R10.64+0x40] ;  /* 0x000040240a167981 */ /* 0x008ee8000c1e1b00 */
[----:B------:R-:W-:Y:S04]  /*0d60*/  STG.E.64 desc[UR36][R10.64+0x38], RZ ;  /* 0x000038ff0a007986 */ /* 0x000fe8000c101b24 */
[----:B---3--:R3:W-:Y:S04]  /*0d70*/  STG.E.64 desc[UR36][R12.64+0x40], R22 ;  /* 0x000040160c007986 */ /* 0x0087e8000c101b24 */
[----:B----4-:R-:W4:Y:S04]  /*0d80*/  LDG.E.64 R24, desc[UR36][R10.64+0x48] ;  /* 0x000048240a187981 */ /* 0x010f28000c1e1b00 */
        /* <DEDUP_REMOVED lines=54> */
[----:B------:R0:W-:Y:S04]  /*10f0*/  STG.E.64 desc[UR36][R10.64+0xd0], RZ ;  /* 0x0000d0ff0a007986 */ /* 0x0001e8000c101b24 */
[----:B--2---:R2:W-:Y:S04]  /*1100*/  STG.E.64 desc[UR36][R12.64+0xd8], R20 ;  /* 0x0000d8140c007986 */ /* 0x0045e8000c101b24 */
[----:B---3--:R-:W3:Y:S04]  /*1110*/  LDG.E.64 R22, desc[UR36][R10.64+0xe0] ;  /* 0x0000e0240a167981 */ /* 0x008ee8000c1e1b00 */
[----:B------:R2:W-:Y:S04]  /*1120*/  STG.E.64 desc[UR36][R10.64+0xd8], RZ ;  /* 0x0000d8ff0a007986 */ /* 0x0005e8000c101b24 */
[----:B---3--:R2:W-:Y:S04]  /*1130*/  STG.E.64 desc[UR36][R12.64+0xe0], R22 ;  /* 0x0000e0160c007986 */ /* 0x0085e8000c101b24 */
[----:B----4-:R-:W3:Y:S04]  /*1140*/  LDG.E.64 R24, desc[UR36][R10.64+0xe8] ;  /* 0x0000e8240a187981 */ /* 0x010ee8000c1e1b00 */
[----:B------:R2:W-:Y:S04]  /*1150*/  STG.E.64 desc[UR36][R10.64+0xe0], RZ ;  /* 0x0000e0ff0a007986 */ /* 0x0005e8000c101b24 */
[----:B---3--:R2:W-:Y:S04]  /*1160*/  STG.E.64 desc[UR36][R12.64+0xe8], R24 ;  /* 0x0000e8180c007986 */ /* 0x0085e8000c101b24 */
[----:B0-----:R-:W3:Y:S04]  /*1170*/  LDG.E.64 R14, desc[UR36][R10.64+0xf0] ;  /* 0x0000f0240a0e7981 */ /* 0x001ee8000c1e1b00 */
[----:B------:R2:W-:Y:S04]  /*1180*/  STG.E.64 desc[UR36][R10.64+0xe8], RZ ;  /* 0x0000e8ff0a007986 */ /* 0x0005e8000c101b24 */
[----:B---3--:R2:W-:Y:S04]  /*1190*/  STG.E.64 desc[UR36][R12.64+0xf0], R14 ;  /* 0x0000f00e0c007986 */ /* 0x0085e8000c101b24 */
[----:B-1----:R-:W3:Y:S01]  /*11a0*/  LDG.E.64 R18, desc[UR36][R10.64+0xf8] ;  /* 0x0000f8240a127981 */ /* 0x002ee2000c1e1b00 */
[----:B------:R-:W-:-:S03]  /*11b0*/  IADD3 R5, PT, PT, R5, 0x1, RZ ;  /* 0x0000000105057810 */ /* 0x000fc60007ffe0ff */
[----:B------:R2:W-:Y:S01]  /*11c0*/  STG.E.64 desc[UR36][R10.64+0xf0], RZ ;  /* 0x0000f0ff0a007986 */ /* 0x0005e2000c101b24 */
[----:B------:R-:W-:-:S03]  /*11d0*/  ISETP.NE.AND P0, PT, R5, 0x20, PT ;  /* 0x000000200500780c */ /* 0x000fc60003f05270 */
[----:B---3--:R2:W-:Y:S04]  /*11e0*/  STG.E.64 desc[UR36][R12.64+0xf8], R18 ;  /* 0x0000f8120c007986 */ /* 0x0085e8000c101b24 */
[----:B------:R2:W-:Y:S06]  /*11f0*/  STG.E.64 desc[UR36][R10.64+0xf8], RZ ;  /* 0x0000f8ff0a007986 */ /* 0x0005ec000c101b24 */
[----:B------:R-:W-:Y:S05]  /*1200*/  @P0 BRA `(.L_x_8) ;  /* 0xfffffff800680947 */ /* 0x000fea000383ffff */
[----:B------:R-:W-:Y:S05]  /*1210*/  BSYNC.RECONVERGENT B1 ;  /* 0x0000000000017941 */ /* 0x000fea0003800200 */
.L_x_7:
[----:B------:R-:W3:Y:S01]  /*1220*/  LDG.E R6, desc[UR36][R16.64] ;  /* 0x0000002410067981 */ /* 0x000ee2000c1e1900 */
[----:B------:R-:W-:-:S05]  /*1230*/  VIADD R3, R3, 0x1 ;  /* 0x0000000103037836 */ /* 0x000fca0000000000 */
[----:B---3--:R-:W-:-:S13]  /*1240*/  ISETP.GE.AND P0, PT, R3, R6, PT ;  /* 0x000000060300720c */ /* 0x008fda0003f06270 */
[----:B------:R-:W-:Y:S05]  /*1250*/  @!P0 BRA `(.L_x_9) ;  /* 0xffffffec00d48947 */ /* 0x000fea000383ffff */
.L_x_2:
[----:B------:R-:W-:Y:S05]  /*1260*/  BSYNC.RECONVERGENT B0 ;  /* 0x0000000000007941 */ /* 0x000fea0003800200 */
.L_x_1:
[----:B------:R-:W-:-:S13]  /*1270*/  ISETP.NE.AND P0, PT, R2, RZ, PT ;  /* 0x000000ff0200720c */ /* 0x000fda0003f05270 */
[----:B------:R-:W-:Y:S05]  /*1280*/  @P0 BRA `(.L_x_10) ;  /* 0x0000001000340947 */ /* 0x000fea0003800000 */
[----:B------:R-:W0:Y:S01]  /*1290*/  S2R R2, SR_CgaCtaId ;  /* 0x0000000000027919 */ /* 0x000e220000008800 */
[----:B------:R-:W-:Y:S01]  /*12a0*/  MOV R7, 0x400 ;  /* 0x0000040000077802 */ /* 0x000fe20000000f00 */
[----:B------:R-:W-:-:S03]  /*12b0*/  IMAD.MOV.U32 R0, RZ, RZ, RZ ;  /* 0x000000ffff007224 */ /* 0x000fc600078e00ff */
[----:B0-----:R-:W-:-:S07]  /*12c0*/  LEA R7, R2, R7, 0x18 ;  /* 0x0000000702077211 */ /* 0x001fce00078ec0ff */
.L_x_18:
[----:B------:R-:W-:Y:S01]  /*12d0*/  BSSY.RECONVERGENT B0, `(.L_x_11) ;  /* 0x0000099000007945 */ /* 0x000fe20003800200 */
[----:B------:R-:W-:Y:S01]  /*12e0*/  LEA R6, R0, R7, 0xd ;  /* 0x0000000700067211 */ /* 0x000fe200078e68ff */
[----:B-12---:R-:W-:-:S07]  /*12f0*/  IMAD.MOV.U32 R20, RZ, RZ, RZ ;  /* 0x000000ffff147224 */ /* 0x006fce00078e00ff */
.L_x_14:
[----:B------:R-:W0:Y:S01]  /*1300*/  LDC.64 R2, c[0x0][0x388] ;  /* 0x0000e200ff027b82 */ /* 0x000e220000000a00 */
[C---:B------:R-:W-:Y:S01]  /*1310*/  IMAD.SHL.U32 R11, R20.reuse, 0x20, RZ ;  /* 0x00000020140b7824 */ /* 0x040fe200078e00ff */
[----:B------:R-:W-:Y:S01]  /*1320*/  IADD3 R20, PT, PT, R20, 0x1, RZ ;  /* 0x0000000114147810 */ /* 0x000fe20007ffe0ff */
[----:B------:R-:W-:Y:S01]  /*1330*/  BSSY.RECONVERGENT B1, `(.L_x_12) ;  /* 0x0000091000017945 */ /* 0x000fe20003800200 */
[----:B------:R-:W-:Y:S02]  /*1340*/  MOV R13, 0x1000 ;  /* 0x00001000000d7802 */ /* 0x000fe40000000f00 */
[----:B------:R-:W-:Y:S02]  /*1350*/  ISETP.NE.AND P2, PT, R20, 0x20, PT ;  /* 0x000000201400780c */ /* 0x000fe40003f45270 */
[----:B-1----:R-:W1:Y:S01]  /*1360*/  LDC.64 R4, c[0x0][0x380] ;  /* 0x0000e000ff047b82 */ /* 0x002e620000000a00 */
[----:B0-----:R-:W-:-:S04]  /*1370*/  IMAD.WIDE.U32 R8, R11, 0x8, R2 ;  /* 0x000000080b087825 */ /* 0x001fc800078e0002 */
[----:B------:R-:W-:Y:S02]  /*1380*/  IMAD.MOV.U32 R14, RZ, RZ, R8 ;  /* 0x000000ffff0e7224 */ /* 0x000fe400078e0008 */
[----:B------:R-:W-:Y:S02]  /*1390*/  IMAD.MOV.U32 R15, RZ, RZ, R9 ;  /* 0x000000ffff0f7224 */ /* 0x000fe400078e0009 */
[----:B-1----:R-:W-:-:S07]  /*13a0*/  IMAD.WIDE.U32 R10, R11, 0x8, R4 ;  /* 0x000000080b0a7825 */ /* 0x002fce00078e0004 */
.L_x_13:
[----:B-1----:R-:W-:Y:S01]  /*13b0*/  IMAD.MOV.U32 R8, RZ, RZ, R14 ;  /* 0x000000ffff087224 */ /* 0x002fe200078e000e */
[----:B------:R-:W-:Y:S01]  /*13c0*/  MOV R9, R15 ;  /* 0x0000000f00097202 */ /* 0x000fe20000000f00 */
[----:B------:R-:W2:Y:S04]  /*13d0*/  LDG.E.64 R16, desc[UR36][R10.64] ;  /* 0x000000240a107981 */ /* 0x000ea8000c1e1b00 */
[----:B------:R-:W2:Y:S01]  /*13e0*/  LDG.E.64 R14, desc[UR36][R8.64] ;  /* 0x00000024080e7981 */ /* 0x000ea2000c1e1b00 */
[----:B------:R-:W-:-:S05]  /*13f0*/  IMAD.IADD R12, R6, 0x1, R13 ;  /* 0x00000001060c7824 */ /* 0x000fca00078e020d */
[----:B------:R-:W2:Y:S04]  /*1400*/  LDS.64 R18, [R12+-0x1000] ;  /* 0xfff000000c127984 */ /* 0x000ea80000000a00 */
[----:B------:R-:W-:Y:S04]  /*1410*/  LDS.64 R22, [R12+-0xe00] ;  /* 0xfff200000c167984 */ /* 0x000fe80000000a00 */
[----:B------:R-:W-:Y:S01]  /*1420*/  LDS.64 R24, [R12+-0xd00] ;  /* 0xfff300000c187984 */ /* 0x000fe20000000a00 */
[----:B--2---:R-:W-:-:S03]  /*1430*/  DFMA R14, R16, R18, R14 ;  /* 0x00000012100e722b */ /* 0x004fc6000000000e */
[----:B------:R-:W0:Y:S04]  /*1440*/  LDS.64 R18, [R12+-0xf00] ;  /* 0xfff100000c127984 */ /* 0x000e280000000a00 */
[----:B------:R1:W-:Y:S04]  /*1450*/  STG.E.64 desc[UR36][R8.64], R14 ;  /* 0x0000000e08007986 */ /* 0x0003e8000c101b24 */
[----:B------:R-:W0:Y:S02]  /*1460*/  LDG.E.64 R16, desc[UR36][R10.64+0x8] ;  /* 0x000008240a107981 */ /* 0x000e24000c1e1b00 */
[----:B0-----:R-:W-:-:S07]  /*1470*/  DFMA R16, R16, R18, R14 ;  /* 0x000000121010722b */ /* 0x001fce000000000e */
[----:B------:R-:W-:Y:S04]  /*1480*/  STG.E.64 desc[UR36][R8.64], R16 ;  /* 0x0000001008007986 */ /* 0x000fe8000c101b24 */
[----:B------:R-:W2:Y:S02]  /*1490*/  LDG.E.64 R18, desc[UR36][R10.64+0x10] ;  /* 0x000010240a127981 */ /* 0x000ea4000c1e1b00 */
[----:B--2---:R-:W-:-:S07]  /*14a0*/  DFMA R18, R18, R22, R16 ;  /* 0x000000161212722b */ /* 0x004fce0000000010 */
[----:B------:R-:W-:Y:S04]  /*14b0*/  STG.E.64 desc[UR36][R8.64], R18 ;  /* 0x0000001208007986 */ /* 0x000fe8000c101b24 */
[----:B------:R-:W2:Y:S02]  /*14c0*/  LDG.E.64 R22, desc[UR36][R10.64+0x18] ;  /* 0x000018240a167981 */ /* 0x000ea4000c1e1b00 */
[----:B--2---:R-:W-:Y:S02]  /*14d0*/  DFMA R22, R22, R24, R18 ;  /* 0x000000181616722b */ /* 0x004fe40000000012 */
[----:B------:R-:W0:Y:S05]  /*14e0*/  LDS.64 R24, [R12+-0xc00] ;  /* 0xfff400000c187984 */ /* 0x000e2a0000000a00 */
[----:B------:R-:W-:Y:S04]  /*14f0*/  STG.E.64 desc[UR36][R8.64], R22 ;  /* 0x0000001608007986 */ /* 0x000fe8000c101b24 */
[----:B-1----:R-:W0:Y:S02]  /*1500*/  LDG.E.64 R14, desc[UR36][R10.64+0x20] ;  /* 0x000020240a0e7981 */ /* 0x002e24000c1e1b00 */
[----:B0-----:R-:W-:-:S02]  /*1510*/  DFMA R14, R14, R24, R22 ;  /* 0x000000180e0e722b */ /* 0x001fc40000000016 */
[----:B------:R-:W0:Y:S05]  /*1520*/  LDS.64 R24, [R12+-0xb00] ;  /* 0xfff500000c187984 */ /* 0x000e2a0000000a00 */
[----:B------:R-:W-:Y:S04]  /*1530*/  STG.E.64 desc[UR36][R8.64], R14 ;  /* 0x0000000e08007986 */ /* 0x000fe8000c101b24 */
[----:B------:R-:W0:Y:S02]  /*1540*/  LDG.E.64 R16, desc[UR36][R10.64+0x28] ;  /* 0x000028240a107981 */ /* 0x000e24000c1e1b00 */
        /* <DEDUP_REMOVED lines=41> */
[----:B------:R-:W0:Y:S05]  /*17e0*/  LDS.64 R24, [R12] ;  /* 0x000000000c187984 */ /* 0x000e2a0000000a00 */
[----:B------:R-:W-:Y:S04]  /*17f0*/  STG.E.64 desc[UR36][R8.64], R22 ;  /* 0x0000001608007986 */ /* 0x000fe8000c101b24 */
[----:B------:R-:W0:Y:S02]  /*1800*/  LDG.E.64 R14, desc[UR36][R10.64+0x80] ;  /* 0x000080240a0e7981 */ /* 0x000e24000c1e1b00 */
[----:B0-----:R-:W-:-:S02]  /*1810*/  DFMA R14, R14, R24, R22 ;  /* 0x000000180e0e722b */ /* 0x001fc40000000016 */
[----:B------:R-:W0:Y:S05]  /*1820*/  LDS.64 R24, [R12+0x100] ;  /* 0x000100000c187984 */ /* 0x000e2a0000000a00 */
        /* <DEDUP_REMOVED lines=56> */
[----:B------:R1:W-:Y:S04]  /*1bb0*/  STG.E.64 desc[UR36][R8.64], R18 ;  /* 0x0000001208007986 */ /* 0x0003e8000c101b24 */
[----:B------:R-:W0:Y:S01]  /*1bc0*/  LDG.E.64 R22, desc[UR36][R10.64+0xf8] ;  /* 0x0000f8240a167981 */ /* 0x000e22000c1e1b00 */
[----:B------:R-:W-:-:S02]  /*1bd0*/  IADD3 R13, PT, PT, R13, 0x8, RZ ;  /* 0x000000080d0d7810 */ /* 0x000fc40007ffe0ff */
[----:B------:R-:W-:Y:S02]  /*1be0*/  IADD3 R14, P1, PT, R8, 0x8, RZ ;  /* 0x00000008080e7810 */ /* 0x000fe40007f3e0ff */
[----:B------:R-:W-:-:S03]  /*1bf0*/  ISETP.NE.AND P0, PT, R13, 0x1100, PT ;  /* 0x000011000d00780c */ /* 0x000fc60003f05270 */
[----:B------:R-:W-:Y:S01]  /*1c00*/  IMAD.X R15, RZ, RZ, R9, P1 ;  /* 0x000000ffff0f7224 */ /* 0x000fe200008e0609 */
[----:B0-----:R-:W-:-:S07]  /*1c10*/  DFMA R22, R22, R24, R18 ;  /* 0x000000181616722b */ /* 0x001fce0000000012 */
[----:B------:R1:W-:Y:S02]  /*1c20*/  STG.E.64 desc[UR36][R8.64], R22 ;  /* 0x0000001608007986 */ /* 0x0003e4000c101b24 */
[----:B------:R-:W-:Y:S05]  /*1c30*/  @P0 BRA `(.L_x_13) ;  /* 0xfffffff400dc0947 */ /* 0x000fea000383ffff */
[----:B------:R-:W-:Y:S05]  /*1c40*/  BSYNC.RECONVERGENT B1 ;  /* 0x0000000000017941 */ /* 0x000fea0003800200 */
.L_x_12:
[----:B------:R-:W-:Y:S05]  /*1c50*/  @P2 BRA `(.L_x_14) ;  /* 0xfffffff400a82947 */ /* 0x000fea000383ffff */
[----:B------:R-:W-:Y:S05]  /*1c60*/  BSYNC.RECONVERGENT B0 ;  /* 0x0000000000007941 */ /* 0x000fea0003800200 */
.L_x_11:
[----:B------:R-:W-:Y:S01]  /*1c70*/  ISETP.NE.AND P0, PT, R0, 0x2, PT ;  /* 0x000000020000780c */ /* 0x000fe20003f05270 */
[----:B------:R-:W-:-:S12]  /*1c80*/  BSSY.RECONVERGENT B0, `(.L_x_15) ;  /* 0x0000069000007945 */ /* 0x000fd80003800200 */
[----:B------:R-:W-:Y:S05]  /*1c90*/  @!P0 BRA `(.L_x_16) ;  /* 0x00000004009c8947 */ /* 0x000fea0003800000 */
[----:B------:R-:W-:-:S07]  /*1ca0*/  MOV R6, RZ ;  /* 0x000000ff00067202 */ /* 0x000fce0000000f00 */
.L_x_17:
[----:B--2---:R-:W-:-:S04]  /*1cb0*/  IMAD.SHL.U32 R11, R6, 0x20, RZ ;  /* 0x00000020060b7824 */ /* 0x004fc800078e00ff */
[----:B-1----:R-:W-:-:S05]  /*1cc0*/  IMAD.WIDE.U32 R8, R11, 0x8, R2 ;  /* 0x000000080b087825 */ /* 0x002fca00078e0002 */
        /* <DEDUP_REMOVED lines=100> */
.L_x_16:
[----:B------:R-:W-:Y:S05]  /*2310*/  BSYNC.RECONVERGENT B0 ;  /* 0x0000000000007941 */ /* 0x000fea0003800200 */
.L_x_15:
[----:B------:R-:W-:-:S05]  /*2320*/  VIADD R0, R0, 0x1 ;  /* 0x0000000100007836 */ /* 0x000fca0000000000 */
[----:B------:R-:W-:-:S13]  /*2330*/  ISETP.NE.AND P0, PT, R0, 0x3, PT ;  /* 0x000000030000780c */ /* 0x000fda0003f05270 */
[----:B------:R-:W-:Y:S05]  /*2340*/  @P0 BRA `(.L_x_18) ;  /* 0xffffffec00e00947 */ /* 0x000fea000383ffff */
[----:B------:R-:W-:Y:S05]  /*2350*/  EXIT ;  /* 0x000000000000794d */ /* 0x000fea0003800000 */
.L_x_10:
[----:B------:R-:W0:Y:S01]  /*2360*/  S2R R3, SR_CgaCtaId ;  /* 0x0000000000037919 */ /* 0x000e220000008800 */
[----:B------:R-:W1:Y:S01]  /*2370*/  LDC.64 R4, c[0x0][0x380] ;  /* 0x0000e000ff047b82 */ /* 0x000e620000000a00 */
[----:B------:R-:W-:Y:S01]  /*2380*/  MOV R0, 0x400 ;  /* 0x0000040000007802 */ /* 0x000fe20000000f00 */
[----:B------:R-:W-:-:S03]  /*2390*/  HFMA2 R8, -RZ, RZ, 0, 0 ;  /* 0x00000000ff087431 */ /* 0x000fc600000001ff */
[----:B0-----:R-:W-:-:S07]  /*23a0*/  LEA R0, R3, R0, 0x18 ;  /* 0x0000000003007211 */ /* 0x001fce00078ec0ff */
.L_x_19:
[----:B0-----:R-:W-:-:S04]  /*23b0*/  IMAD.SHL.U32 R3, R8, 0x20, RZ ;  /* 0x0000002008037824 */ /* 0x001fc800078e00ff */
[----:B-1----:R-:W-:-:S05]  /*23c0*/  IMAD.WIDE.U32 R6, R3, 0x8, R4 ;  /* 0x0000000803067825 */ /* 0x002fca00078e0004 */
[----:B--2---:R-:W2:Y:S01]  /*23d0*/  LDG.E.64 R10, desc[UR36][R6.64] ;  /* 0x00000024060a7981 */ /* 0x004ea2000c1e1b00 */
[----:B------:R-:W-:Y:S01]  /*23e0*/  LEA R3, R2, R3, 0xa ;  /* 0x0000000302037211 */ /* 0x000fe200078e50ff */
[----:B------:R-:W-:Y:S05]  /*23f0*/  WARPSYNC.ALL ;  /* 0x0000000000007948 */ /* 0x000fea0003800000 */
[----:B------:R-:W-:-:S05]  /*2400*/  IMAD R3, R3, 0x8, R0 ;  /* 0x0000000803037824 */ /* 0x000fca00078e0200 */
[----:B--2---:R0:W-:Y:S01]  /*2410*/  STS.64 [R3+-0x2000], R10 ;  /* 0xffe0000a03007388 */ /* 0x0041e20000000a00 */
[----:B------:R-:W-:Y:S06]  /*2420*/  BAR.SYNC.DEFER_BLOCKING 0x0 ;  /* 0x0000000000007b1d */ /* 0x000fec0000010000 */
[----:B------:R-:W2:Y:S04]  /*2430*/  LDG.E.64 R12, desc[UR36][R6.64+0x8] ;  /* 0x00000824060c7981 */ /* 0x000ea8000c1e1b00 */
[----:B--2---:R1:W-:Y:S01]  /*2440*/  STS.64 [R3+-0x1ff8], R12 ;  /* 0xffe0080c03007388 */ /* 0x0043e20000000a00 */
[----:B------:R-:W-:Y:S06]  /*2450*/  BAR.SYNC.DEFER_BLOCKING 0x0 ;  /* 0x0000000000007b1d */ /* 0x000fec0000010000 */
[----:B------:R-:W2:Y:S04]  /*2460*/  LDG.E.64 R14, desc[UR36][R6.64+0x10] ;  /* 0x00001024060e7981 */ /* 0x000ea8000c1e1b00 */
[----:B--2---:R2:W-:Y:S01]  /*2470*/  STS.64 [R3+-0x1ff0], R14 ;  /* 0xffe0100e03007388 */ /* 0x0045e20000000a00 */
[----:B------:R-:W-:Y:S06]  /*2480*/  BAR.SYNC.DEFER_BLOCKING 0x0 ;  /* 0x0000000000007b1d */ /* 0x000fec0000010000 */
[----:B------:R-:W3:Y:S04]  /*2490*/  LDG.E.64 R16, desc[UR36][R6.64+0x18] ;  /* 0x0000182406107981 */ /* 0x000ee8000c1e1b00 */
[----:B---3--:R3:W-:Y:S01]  /*24a0*/  STS.64 [R3+-0x1fe8], R16 ;  /* 0xffe0181003007388 */ /* 0x0087e20000000a00 */
[----:B------:R-:W-:Y:S06]  /*24b0*/  BAR.SYNC.DEFER_BLOCKING 0x0 ;  /* 0x0000000000007b1d */ /* 0x000fec0000010000 */
[----:B0-----:R-:W4:Y:S04]  /*24c0*/  LDG.E.64 R10, desc[UR36][R6.64+0x20] ;  /* 0x00002024060a7981 */ /* 0x001f28000c1e1b00 */
[----:B----4-:R0:W-:Y:S01]  /*24d0*/  STS.64 [R3+-0x1fe0], R10 ;  /* 0xffe0200a03007388 */ /* 0x0101e20000000a00 */
[----:B------:R-:W-:Y:S06]  /*24e0*/  BAR.SYNC.DEFER_BLOCKING 0x0 ;  /* 0x0000000000007b1d */ /* 0x000fec0000010000 */
[----:B-1----:R-:W4:Y:S04]  /*24f0*/  LDG.E.64 R12, desc[UR36][R6.64+0x28] ;  /* 0x00002824060c7981 */ /* 0x002f28000c1e1b00 */
[----:B----4-:R1:W-:Y:S01]  /*2500*/  STS.64 [R3+-0x1fd8], R12 ;  /* 0xffe0280c03007388 */ /* 0x0103e20000000a00 */
[----:B------:R-:W-:Y:S06]  /*2510*/  BAR.SYNC.DEFER_BLOCKING 0x0 ;  /* 0x0000000000007b1d */ /* 0x000fec0000010000 */
[----:B--2---:R-:W2:Y:S04]  /*2520*/  LDG.E.64 R14, desc[UR36][R6.64+0x30] ;  /* 0x00003024060e7981 */ /* 0x004ea8000c1e1b00 */
[----:B--2---:R2:W-:Y:S01]  /*2530*/  STS.64 [R3+-0x1fd0], R14 ;  /* 0xffe0300e03007388 */ /* 0x0045e20000000a00 */
[----:B------:R-:W-:Y:S06]  /*2540*/  BAR.SYNC.DEFER_BLOCKING 0x0 ;  /* 0x0000000000007b1d */ /* 0x000fec0000010000 */
[----:B---3--:R-:W3:Y:S04]  /*2550*/  LDG.E.64 R16, desc[UR36][R6.64+0x38] ;  /* 0x0000382406107981 */ /* 0x008ee8000c1e1b00 */
        /* <DEDUP_REMOVED lines=71> */
[----:B---3--:R-:W2:Y:S01]  /*29d0*/  LDG.E.64 R16, desc[UR36][R6.64+0xf8] ;  /* 0x0000f82406107981 */ /* 0x008ea2000c1e1b00 */
[----:B------:R-:W-:-:S04]  /*29e0*/  IADD3 R8, PT, PT, R8, 0x1, RZ ;  /* 0x0000000108087810 */ /* 0x000fc80007ffe0ff */
[----:B------:R-:W-:Y:S01]  /*29f0*/  ISETP.NE.AND P0, PT, R8, 0x20, PT ;  /* 0x000000200800780c */ /* 0x000fe20003f05270 */
[----:B--2---:R0:W-:Y:S01]  /*2a00*/  STS.64 [R3+-0x1f08], R16 ;  /* 0xffe0f81003007388 */ /* 0x0041e20000000a00 */
[----:B------:R-:W-:Y:S11]  /*2a10*/  BAR.SYNC.DEFER_BLOCKING 0x0 ;  /* 0x0000000000007b1d */ /* 0x000ff60000010000 */
[----:B------:R-:W-:Y:S05]  /*2a20*/  @!P0 EXIT ;  /* 0x000000000000894d */ /* 0x000fea0003800000 */
[----:B------:R-:W-:Y:S05]  /*2a30*/  BRA `(.L_x_19) ;  /* 0xfffffff8005c7947 */ /* 0x000fea000383ffff */
.L_x_20:
[----:B------:R-:W-:-:S00]  /*2a40*/  BRA `(.L_x_20) ;  /* 0xfffffffc00fc7947 */ /* 0x000fc0000383ffff */
[----:B------:R-:W-:-:S00]  /*2a50*/  NOP ;  /* 0x0000000000007918 */ /* 0x000fc00000000000 */
        /* <DEDUP_REMOVED lines=10> */
.L_x_21:


//--------------------- .nv.global.init           --------------------------
	.section	.nv.global.init,"aw",@progbits
.nv.global.init:
	.type		$str,@object
	.size		$str,(.L_0 - $str)
$str:
        /*0000*/ 	.byte	0x74, 0x69, 0x64, 0x3d, 0x25, 0x64, 0x20, 0x65, 0x78, 0x70, 0x3d, 0x25, 0x64, 0x0a, 0x00
.L_0:


//--------------------- .nv.shared._Z8Gpu_funcPdS_Pi --------------------------
	.section	.nv.shared._Z8Gpu_funcPdS_Pi,"aw",@nobits
	.sectionflags	@""
	.align	8
.nv.shared._Z8Gpu_funcPdS_Pi:
	.zero		25600


//--------------------- .nv.shared.reserved.0     --------------------------
	.section	.nv.shared.reserved.0,"aw",@nobits
	.weak		__nv_reservedSMEM_offset_0_alias
	.size		__nv_reservedSMEM_offset_0_alias, 0, 64
	.other		__nv_reservedSMEM_offset_0_alias,@"STO_CUDA_RESERVED_SHARED STV_DEFAULT"
__nv_reservedSMEM_offset_0_alias:
	.zero		0
	.zero		64


//--------------------- .nv.constant0._Z8Gpu_funcPdS_Pi --------------------------
	.section	.nv.constant0._Z8Gpu_funcPdS_Pi,"a",@progbits
	.sectionflags	@""
	.align	4
.nv.constant0._Z8Gpu_funcPdS_Pi:
	.zero		920


//--------------------- SYMBOLS --------------------------

	.type		.nv.reservedSmem.offset0,@object
	.size		.nv.reservedSmem.offset0,0x4
	.type		.nv.reservedSmem.cap,@object
	.size		.nv.reservedSmem.cap,0x4
	.type		vprintf,@function
